	.target	sm_100a

	.elftype	@"ET_EXEC"


//--------------------- .note.nv.tkinfo           --------------------------
	.section	.note.nv.tkinfo,"",@"SHT_NOTE"
	.sectionflags	@"SHF_NOTE_NV_TKINFO"
	.tkinfo
        /*0018*/ 	.word	0x00000081
        /*0030*/ 	.string	""
        /*0030*/ 	.string	"ptxas-blackwell"
        /*0030*/ 	.string	"Cuda compilation tools, release 12.9, V12.9.86"
        /*0030*/ 	.string	"Build cuda_12.9.r12.9/compiler.36037853_0"
        /*0030*/ 	.string	"-v  -suppress-debug-info  -lineinfo  -arch sm_100a "



//--------------------- .note.nv.cuver            --------------------------
	.section	.note.nv.cuver,"",@"SHT_NOTE"
	.sectionflags	@"SHF_NOTE_NV_CUVER"
        /*0018*/ 	.short	0x0001
        /*001a*/ 	.short	0x0064
        /*001c*/ 	.short	0x0001
        /*001e*/ 	.short	0x0000
        /*0020*/ 	.short	0x0001
        /*0022*/ 	.short	0x0000


//--------------------- .nv.info                  --------------------------
	.section	.nv.info,"",@"SHT_CUDA_INFO"
	.align	4


	//----- nvinfo : EIATTR_REGCOUNT
	.align		4
        /*0000*/ 	.byte	0x04, 0x2f
        /*0002*/ 	.short	(.L_4 - .L_3)
	.align		4
.L_3:
        /*0004*/ 	.word	index@(gluon_tcgen05)
        /*0008*/ 	.word	0x00000047


	//----- nvinfo : EIATTR_FRAME_SIZE
	.align		4
.L_4:
        /*000c*/ 	.byte	0x04, 0x11
        /*000e*/ 	.short	(.L_6 - .L_5)
	.align		4
.L_5:
        /*0010*/ 	.word	index@($__internal_2_$__cuda_sm10x_tcgen05_guardrail_trap_unallocated_columns_being_dealloced)
        /*0014*/ 	.word	0x00000000


	//----- nvinfo : EIATTR_FRAME_SIZE
	.align		4
.L_6:
        /*0018*/ 	.byte	0x04, 0x11
        /*001a*/ 	.short	(.L_8 - .L_7)
	.align		4
.L_7:
        /*001c*/ 	.word	index@($__internal_1_$__cuda_sm10x_tcgen05_guardrail_trap_phase_invalid_during_alloc)
        /*0020*/ 	.word	0x00000000


	//----- nvinfo : EIATTR_FRAME_SIZE
	.align		4
.L_8:
        /*0024*/ 	.byte	0x04, 0x11
        /*0026*/ 	.short	(.L_10 - .L_9)
	.align		4
.L_9:
        /*0028*/ 	.word	index@($__internal_0_$__cuda_sm10x_tcgen05_guardrail_trap_col_being_dealloced_not_returned_by_alloc)
        /*002c*/ 	.word	0x00000000


	//----- nvinfo : EIATTR_FRAME_SIZE
	.align		4
.L_10:
        /*0030*/ 	.byte	0x04, 0x11
        /*0032*/ 	.short	(.L_12 - .L_11)
	.align		4
.L_11:
        /*0034*/ 	.word	index@(gluon_tcgen05)
        /*0038*/ 	.word	0x00000000


	//----- nvinfo : EIATTR_MIN_STACK_SIZE
	.align		4
.L_12:
        /*003c*/ 	.byte	0x04, 0x12
        /*003e*/ 	.short	(.L_14 - .L_13)
	.align		4
.L_13:
        /*0040*/ 	.word	index@(gluon_tcgen05)
        /*0044*/ 	.word	0x00000000
.L_14:


//--------------------- .nv.info.gluon_tcgen05    --------------------------
	.section	.nv.info.gluon_tcgen05,"",@"SHT_CUDA_INFO"
	.sectionflags	@""
	.align	4


	//----- nvinfo : EIATTR_CUDA_API_VERSION
	.align		4
        /*0000*/ 	.byte	0x04, 0x37
        /*0002*/ 	.short	(.L_16 - .L_15)
.L_15:
        /*0004*/ 	.word	0x00000081


	//----- nvinfo : EIATTR_KPARAM_INFO
	.align		4
.L_16:
        /*0008*/ 	.byte	0x04, 0x17
        /*000a*/ 	.short	(.L_18 - .L_17)
.L_17:
        /*000c*/ 	.word	0x00000000
        /*0010*/ 	.short	0x000a
        /*0012*/ 	.short	0x0048
        /*0014*/ 	.byte	0x00, 0xf4, 0x21, 0x00


	//----- nvinfo : EIATTR_KPARAM_INFO
	.align		4
.L_18:
        /*0018*/ 	.byte	0x04, 0x17
        /*001a*/ 	.short	(.L_20 - .L_19)
.L_19:
        /*001c*/ 	.word	0x00000000
        /*0020*/ 	.short	0x0009
        /*0022*/ 	.short	0x0040
        /*0024*/ 	.byte	0x00, 0xf4, 0x21, 0x00


	//----- nvinfo : EIATTR_KPARAM_INFO
	.align		4
.L_20:
        /*0028*/ 	.byte	0x04, 0x17
        /*002a*/ 	.short	(.L_22 - .L_21)
.L_21:
        /*002c*/ 	.word	0x00000000
        /*0030*/ 	.short	0x0008
        /*0032*/ 	.short	0x0038
        /*0034*/ 	.byte	0x00, 0xf0, 0x21, 0x00


	//----- nvinfo : EIATTR_KPARAM_INFO
	.align		4
.L_22:
        /*0038*/ 	.byte	0x04, 0x17
        /*003a*/ 	.short	(.L_24 - .L_23)
.L_23:
        /*003c*/ 	.word	0x00000000
        /*0040*/ 	.short	0x0007
        /*0042*/ 	.short	0x0030
        /*0044*/ 	.byte	0x00, 0xf0, 0x21, 0x00


	//----- nvinfo : EIATTR_KPARAM_INFO
	.align		4
.L_24:
        /*0048*/ 	.byte	0x04, 0x17
        /*004a*/ 	.short	(.L_26 - .L_25)
.L_25:
        /*004c*/ 	.word	0x00000000
        /*0050*/ 	.short	0x0006
        /*0052*/ 	.short	0x0028
        /*0054*/ 	.byte	0x00, 0xf0, 0x21, 0x00


	//----- nvinfo : EIATTR_KPARAM_INFO
	.align		4
.L_26:
        /*0058*/ 	.byte	0x04, 0x17
        /*005a*/ 	.short	(.L_28 - .L_27)
.L_27:
        /*005c*/ 	.word	0x00000000
        /*0060*/ 	.short	0x0005
        /*0062*/ 	.short	0x0020
        /*0064*/ 	.byte	0x00, 0xf0, 0x11, 0x00


	//----- nvinfo : EIATTR_KPARAM_INFO
	.align		4
.L_28:
        /*0068*/ 	.byte	0x04, 0x17
        /*006a*/ 	.short	(.L_30 - .L_29)
.L_29:
        /*006c*/ 	.word	0x00000000
        /*0070*/ 	.short	0x0004
        /*0072*/ 	.short	0x001c
        /*0074*/ 	.byte	0x00, 0xf0, 0x11, 0x00


	//----- nvinfo : EIATTR_KPARAM_INFO
	.align		4
.L_30:
        /*0078*/ 	.byte	0x04, 0x17
        /*007a*/ 	.short	(.L_32 - .L_31)
.L_31:
        /*007c*/ 	.word	0x00000000
        /*0080*/ 	.short	0x0003
        /*0082*/ 	.short	0x0018
        /*0084*/ 	.byte	0x00, 0xf0, 0x11, 0x00


	//----- nvinfo : EIATTR_KPARAM_INFO
	.align		4
.L_32:
        /*0088*/ 	.byte	0x04, 0x17
        /*008a*/ 	.short	(.L_34 - .L_33)
.L_33:
        /*008c*/ 	.word	0x00000000
        /*0090*/ 	.short	0x0002
        /*0092*/ 	.short	0x0010
        /*0094*/ 	.byte	0x00, 0xf4, 0x21, 0x00


	//----- nvinfo : EIATTR_KPARAM_INFO
	.align		4
.L_34:
        /*0098*/ 	.byte	0x04, 0x17
        /*009a*/ 	.short	(.L_36 - .L_35)
.L_35:
        /*009c*/ 	.word	0x00000000
        /*00a0*/ 	.short	0x0001
        /*00a2*/ 	.short	0x0008
        /*00a4*/ 	.byte	0x00, 0xf4, 0x21, 0x00


	//----- nvinfo : EIATTR_KPARAM_INFO
	.align		4
.L_36:
        /*00a8*/ 	.byte	0x04, 0x17
        /*00aa*/ 	.short	(.L_38 - .L_37)
.L_37:
        /*00ac*/ 	.word	0x00000000
        /*00b0*/ 	.short	0x0000
        /*00b2*/ 	.short	0x0000
        /*00b4*/ 	.byte	0x00, 0xf4, 0x21, 0x00


	//----- nvinfo : EIATTR_AT_ENTRY_FRAGMENTS
	.align		4
.L_38:
        /*00b8*/ 	.byte	0x04, 0x4f
        /*00ba*/ 	.short	(.L_40 - .L_39)


	//   ....[0]....
.L_39:
        /*00bc*/ 	.word	0x00000004


	//----- nvinfo : EIATTR_RESERVED_SMEM_USED
	.align		4
.L_40:
        /*00c0*/ 	.byte	0x01, 0x41
	.zero		2


	//----- nvinfo : EIATTR_SPARSE_MMA_MASK
	.align		4
        /*00c4*/ 	.byte	0x03, 0x50
        /*00c6*/ 	.short	0x0000


	//----- nvinfo : EIATTR_TCGEN05_1CTA_USED
	.align		4
        /*00c8*/ 	.byte	0x01, 0x51
	.zero		2


	//----- nvinfo : EIATTR_MAXREG_COUNT
	.align		4
        /*00cc*/ 	.byte	0x03, 0x1b
        /*00ce*/ 	.short	0x00ff


	//----- nvinfo : EIATTR_NUM_BARRIERS
	.align		4
        /*00d0*/ 	.byte	0x02, 0x4c
        /*00d2*/ 	.byte	0x01
	.zero		1


	//----- nvinfo : EIATTR_INT_WARP_WIDE_INSTR_OFFSETS
	.align		4
        /*00d4*/ 	.byte	0x04, 0x31
        /*00d6*/ 	.short	(.L_42 - .L_41)


	//   ....[0]....
.L_41:
        /*00d8*/ 	.word	0x00001720


	//   ....[1]....
        /*00dc*/ 	.word	0x00001740


	//   ....[2]....
        /*00e0*/ 	.word	0x000017c0


	//   ....[3]....
        /*00e4*/ 	.word	0x00001bb0


	//   ....[4]....
        /*00e8*/ 	.word	0x00001c00


	//   ....[5]....
        /*00ec*/ 	.word	0x00001c10


	//   ....[6]....
        /*00f0*/ 	.word	0x00001c20


	//   ....[7]....
        /*00f4*/ 	.word	0x00002030


	//   ....[8]....
        /*00f8*/ 	.word	0x00002040


	//   ....[9]....
        /*00fc*/ 	.word	0x000021c0


	//   ....[10]....
        /*0100*/ 	.word	0x00002220


	//   ....[11]....
        /*0104*/ 	.word	0x00002230


	//   ....[12]....
        /*0108*/ 	.word	0x00002260


	//   ....[13]....
        /*010c*/ 	.word	0x00002710


	//   ....[14]....
        /*0110*/ 	.word	0x00002720


	//   ....[15]....
        /*0114*/ 	.word	0x00002a70


	//   ....[16]....
        /*0118*/ 	.word	0x00002a80


	//   ....[17]....
        /*011c*/ 	.word	0x00002f70


	//   ....[18]....
        /*0120*/ 	.word	0x00002fc0


	//----- nvinfo : EIATTR_COOP_GROUP_MASK_REGIDS
	.align		4
.L_42:
        /*0124*/ 	.byte	0x04, 0x29
        /*0126*/ 	.short	(.L_44 - .L_43)


	//   ....[0]....
.L_43:
        /*0128*/ 	.word	0xffffffff


	//   ....[1]....
        /*012c*/ 	.word	0xffffffff


	//   ....[2]....
        /*0130*/ 	.word	0xffffffff


	//   ....[3]....
        /*0134*/ 	.word	0xffffffff


	//   ....[4]....
        /*0138*/ 	.word	0xffffffff


	//   ....[5]....
        /*013c*/ 	.word	0xffffffff


	//   ....[6]....
        /*0140*/ 	.word	0xffffffff


	//   ....[7]....
        /*0144*/ 	.word	0xffffffff


	//   ....[8]....
        /*0148*/ 	.word	0xffffffff


	//   ....[9]....
        /*014c*/ 	.word	0xffffffff


	//----- nvinfo : EIATTR_COOP_GROUP_INSTR_OFFSETS
	.align		4
.L_44:
        /*0150*/ 	.byte	0x04, 0x28
        /*0152*/ 	.short	(.L_46 - .L_45)


	//   ....[0]....
.L_45:
        /*0154*/ 	.word	0x00000050


	//   ....[1]....
        /*0158*/ 	.word	0x00000310


	//   ....[2]....
        /*015c*/ 	.word	0x00000500


	//   ....[3]....
        /*0160*/ 	.word	0x000009c0


	//   ....[4]....
        /*0164*/ 	.word	0x00000b00


	//   ....[5]....
        /*0168*/ 	.word	0x00000fb0


	//   ....[6]....
        /*016c*/ 	.word	0x000010f0


	//   ....[7]....
        /*0170*/ 	.word	0x000015e0


	//   ....[8]....
        /*0174*/ 	.word	0x00002e00


	//   ....[9]....
        /*0178*/ 	.word	0x00003070


	//----- nvinfo : EIATTR_VRC_CTA_INIT_COUNT
	.align		4
.L_46:
        /*017c*/ 	.byte	0x02, 0x4a
        /*017e*/ 	.byte	0x80
	.zero		1


	//----- nvinfo : EIATTR_MBARRIER_INSTR_OFFSETS
	.align		4
        /*0180*/ 	.byte	0x04, 0x39
        /*0182*/ 	.short	(.L_48 - .L_47)


	//   ....[0]....
.L_47:
        /*0184*/ 	.word	0x000017e0
        /*0188*/ 	.word	0x000000ff
        /*018c*/ 	.word	0x00030000
        /*0190*/ 	.short	0x0100
        /*0192*/ 	.byte	0x08
	.zero		1


	//   ....[1]....
        /*0194*/ 	.word	0x000017f0
        /*0198*/ 	.word	0x000000ff
        /*019c*/ 	.word	0x00030020
        /*01a0*/ 	.short	0x0100
        /*01a2*/ 	.byte	0x08
	.zero		1


	//   ....[2]....
        /*01a4*/ 	.word	0x000018a0
        /*01a8*/ 	.word	0x000000ff
        /*01ac*/ 	.word	0x00030008
        /*01b0*/ 	.short	0x0100
        /*01b2*/ 	.byte	0x08
	.zero		1


	//   ....[3]....
        /*01b4*/ 	.word	0x000018b0
        /*01b8*/ 	.word	0x000000ff
        /*01bc*/ 	.word	0x00030028
        /*01c0*/ 	.short	0x0100
        /*01c2*/ 	.byte	0x08
	.zero		1


	//   ....[4]....
        /*01c4*/ 	.word	0x00001990
        /*01c8*/ 	.word	0x000000ff
        /*01cc*/ 	.word	0x00030010
        /*01d0*/ 	.short	0x0100
        /*01d2*/ 	.byte	0x08
	.zero		1


	//   ....[5]....
        /*01d4*/ 	.word	0x000019a0
        /*01d8*/ 	.word	0x000000ff
        /*01dc*/ 	.word	0x00030030
        /*01e0*/ 	.short	0x0100
        /*01e2*/ 	.byte	0x08
	.zero		1


	//   ....[6]....
        /*01e4*/ 	.word	0x00001ab0
        /*01e8*/ 	.word	0x000000ff
        /*01ec*/ 	.word	0x00030018
        /*01f0*/ 	.short	0x0100
        /*01f2*/ 	.byte	0x08
	.zero		1


	//   ....[7]....
        /*01f4*/ 	.word	0x00001ac0
        /*01f8*/ 	.word	0x000000ff
        /*01fc*/ 	.word	0x00030038
        /*0200*/ 	.short	0x0100
        /*0202*/ 	.byte	0x08
	.zero		1


	//   ....[8]....
        /*0204*/ 	.word	0x00001cb0
        /*0208*/ 	.word	0x000000ff
        /*020c*/ 	.word	0x00030000
        /*0210*/ 	.short	0x010a
        /*0212*/ 	.byte	0x08
	.zero		1


	//   ....[9]....
        /*0214*/ 	.word	0x00002090
        /*0218*/ 	.word	0x000000ff
        /*021c*/ 	.word	0x00030020
        /*0220*/ 	.short	0x010a
        /*0222*/ 	.byte	0x08
	.zero		1


	//   ....[10]....
        /*0224*/ 	.word	0x000022d0
        /*0228*/ 	.word	0x000000ff
        /*022c*/ 	.word	0x00030000
        /*0230*/ 	.short	0x010a
        /*0232*/ 	.byte	0x23
	.zero		1


	//   ....[11]....
        /*0234*/ 	.word	0x00002760
        /*0238*/ 	.word	0x000000ff
        /*023c*/ 	.word	0x00030020
        /*0240*/ 	.short	0x010a
        /*0242*/ 	.byte	0x23
	.zero		1


	//   ....[12]....
        /*0244*/ 	.word	0x00002830
        /*0248*/ 	.word	0x000000ff
        /*024c*/ 	.word	0x00030000
        /*0250*/ 	.short	0x0108
        /*0252*/ 	.byte	0x08
	.zero		1


	//   ....[13]....
        /*0254*/ 	.word	0x00002840
        /*0258*/ 	.word	0x000000ff
        /*025c*/ 	.word	0x00030020
        /*0260*/ 	.short	0x0108
        /*0262*/ 	.byte	0x08
	.zero		1


	//   ....[14]....
        /*0264*/ 	.word	0x00002890
        /*0268*/ 	.word	0x000000ff
        /*026c*/ 	.word	0x00030008
        /*0270*/ 	.short	0x0108
        /*0272*/ 	.byte	0x08
	.zero		1


	//   ....[15]....
        /*0274*/ 	.word	0x000028a0
        /*0278*/ 	.word	0x000000ff
        /*027c*/ 	.word	0x00030028
        /*0280*/ 	.short	0x0108
        /*0282*/ 	.byte	0x08
	.zero		1


	//   ....[16]....
        /*0284*/ 	.word	0x000028f0
        /*0288*/ 	.word	0x000000ff
        /*028c*/ 	.word	0x00030010
        /*0290*/ 	.short	0x0108
        /*0292*/ 	.byte	0x08
	.zero		1


	//   ....[17]....
        /*0294*/ 	.word	0x00002900
        /*0298*/ 	.word	0x000000ff
        /*029c*/ 	.word	0x00030030
        /*02a0*/ 	.short	0x0108
        /*02a2*/ 	.byte	0x08
	.zero		1


	//   ....[18]....
        /*02a4*/ 	.word	0x00002950
        /*02a8*/ 	.word	0x000000ff
        /*02ac*/ 	.word	0x00030018
        /*02b0*/ 	.short	0x0108
        /*02b2*/ 	.byte	0x08
	.zero		1


	//   ....[19]....
        /*02b4*/ 	.word	0x00002960
        /*02b8*/ 	.word	0x000000ff
        /*02bc*/ 	.word	0x00030038
        /*02c0*/ 	.short	0x0108
        /*02c2*/ 	.byte	0x08
	.zero		1


	//   ....[20]....
        /*02c4*/ 	.word	0x00003090
        /*02c8*/ 	.word	0x000000ff
        /*02cc*/ 	.word	0x00030000
        /*02d0*/ 	.short	0x010a
        /*02d2*/ 	.byte	0x08
	.zero		1


	//   ....[21]....
        /*02d4*/ 	.word	0x000030c0
        /*02d8*/ 	.word	0x000000ff
        /*02dc*/ 	.word	0x00030020
        /*02e0*/ 	.short	0x010a
        /*02e2*/ 	.byte	0x08
	.zero		1


	//   ....[22]....
        /*02e4*/ 	.word	0x000030f0
        /*02e8*/ 	.word	0x000000ff
        /*02ec*/ 	.word	0x00030000
        /*02f0*/ 	.short	0x010a
        /*02f2*/ 	.byte	0x23
	.zero		1


	//   ....[23]....
        /*02f4*/ 	.word	0x00003120
        /*02f8*/ 	.word	0x000000ff
        /*02fc*/ 	.word	0x00030020
        /*0300*/ 	.short	0x010a
        /*0302*/ 	.byte	0x23
	.zero		1


	//----- nvinfo : EIATTR_NUM_MBARRIERS
	.align		4
.L_48:
        /*0304*/ 	.byte	0x03, 0x38
        /*0306*/ 	.short	0x0008


	//----- nvinfo : EIATTR_EXIT_INSTR_OFFSETS
	.align		4
        /*0308*/ 	.byte	0x04, 0x1c
        /*030a*/ 	.short	(.L_50 - .L_49)


	//   ....[0]....
.L_49:
        /*030c*/ 	.word	0x00003080


	//----- nvinfo : EIATTR_REQNTID
	.align		4
.L_50:
        /*0310*/ 	.byte	0x04, 0x10
        /*0312*/ 	.short	(.L_52 - .L_51)
.L_51:
        /*0314*/ 	.word	0x00000080
        /*0318*/ 	.word	0x00000001
        /*031c*/ 	.word	0x00000001


	//----- nvinfo : EIATTR_CRS_STACK_SIZE
	.align		4
.L_52:
        /*0320*/ 	.byte	0x04, 0x1e
        /*0322*/ 	.short	(.L_54 - .L_53)
.L_53:
        /*0324*/ 	.word	0x00000000


	//----- nvinfo : EIATTR_CBANK_PARAM_SIZE
	.align		4
.L_54:
        /*0328*/ 	.byte	0x03, 0x19
        /*032a*/ 	.short	0x0050


	//----- nvinfo : EIATTR_PARAM_CBANK
	.align		4
        /*032c*/ 	.byte	0x04, 0x0a
        /*032e*/ 	.short	(.L_56 - .L_55)
	.align		4
.L_55:
        /*0330*/ 	.word	index@(.nv.constant0.gluon_tcgen05)
        /*0334*/ 	.short	0x0380
        /*0336*/ 	.short	0x0050


	//----- nvinfo : EIATTR_SW_WAR
	.align		4
.L_56:
        /*0338*/ 	.byte	0x04, 0x36
        /*033a*/ 	.short	(.L_58 - .L_57)
.L_57:
        /*033c*/ 	.word	0x00000008
.L_58:


//--------------------- .nv.compat                --------------------------
	.section	.nv.compat,"",@"SHT_CUDA_COMPAT_INFO"
	.align	4
        /*0000*/ 	.byte	0x02, 0x02, 0x02, 0x00, 0x02, 0x05, 0x05, 0x00, 0x02, 0x03, 0x03, 0x00, 0x02, 0x06, 0x01, 0x00


//--------------------- .nv.callgraph             --------------------------
	.section	.nv.callgraph,"",@"SHT_CUDA_CALLGRAPH"
	.align	4
	.sectionentsize	8
	.align		4
        /*0000*/ 	.word	0x00000000
	.align		4
        /*0004*/ 	.word	0xffffffff
	.align		4
        /*0008*/ 	.word	0x00000000
	.align		4
        /*000c*/ 	.word	0xfffffffe
	.align		4
        /*0010*/ 	.word	0x00000000
	.align		4
        /*0014*/ 	.word	0xfffffffd
	.align		4
        /*0018*/ 	.word	0x00000000
	.align		4
        /*001c*/ 	.word	0xfffffffc


//--------------------- .text.gluon_tcgen05       --------------------------
	.section	.text.gluon_tcgen05,"ax",@progbits
	.align	128
        .global         gluon_tcgen05
        .type           gluon_tcgen05,@function
        .size           gluon_tcgen05,(.L_x_85 - gluon_tcgen05)
        .other          gluon_tcgen05,@"STO_CUDA_ENTRY STV_DEFAULT"
gluon_tcgen05:
.text.gluon_tcgen05:
[----:B------:R-:W1:Y:S01]  /*0000*/  LDC R1, c[0x0][0x37c] ;  /* 0x0000df00ff017b82 */ /* 0x000e620000000800 */
[----:B------:R-:W2:Y:S02]  /*0010*/  S2R R0, SR_TID.X ;  /* 0x0000000000007919 */ /* 0x000ea40000002100 */
[----:B--2---:R-:W-:-:S13]  /*0020*/  ISETP.GE.U32.AND P2, PT, R0, 0x20, PT ;  /* 0x000000200000780c */ /* 0x004fda0003f46070 */
[----:B------:R-:W-:Y:S05]  /*0030*/  @P2 BRA `(.L_x_0) ;  /* 0x0000000000b82947 */ /* 0x000fea0003800000 */
[----:B------:R-:W2:Y:S01]  /*0040*/  S2UR UR6, SR_CgaCtaId ;  /* 0x00000000000679c3 */ /* 0x000ea20000008800 */
[----:B------:R-:W-:Y:S01]  /*0050*/  NOP ;  /* 0x0000000000007918 */ /* 0x000fe20000000000 */
[----:B------:R-:W-:Y:S02]  /*0060*/  UMOV UR4, 0x40 ;  /* 0x0000004000047882 */ /* 0x000fe40000000000 */
[----:B--2---:R-:W-:-:S09]  /*0070*/  ULEA UR4, UR6, UR4, 0x18 ;  /* 0x0000000406047291 */ /* 0x004fd2000f8ec0ff */
[----:B------:R-:W2:Y:S01]  /*0080*/  LDS.U8 R2, [UR4] ;  /* 0x00000004ff027984 */ /* 0x000ea20008000000 */
[----:B------:R-:W-:Y:S02]  /*0090*/  UMOV UR4, 0x400 ;  /* 0x0000040000047882 */ /* 0x000fe40000000000 */
[----:B------:R-:W-:Y:S01]  /*00a0*/  ULEA UR4, UR6, UR4, 0x18 ;  /* 0x0000000406047291 */ /* 0x000fe2000f8ec0ff */
[----:B--2---:R-:W-:-:S13]  /*00b0*/  ISETP.NE.AND P0, PT, R2, RZ, PT ;  /* 0x000000ff0200720c */ /* 0x004fda0003f05270 */
[----:B------:R-:W-:Y:S05]  /*00c0*/  @P0 BRA `(.L_x_1) ;  /* 0x00000000007c0947 */ /* 0x000fea0003800000 */
[----:B------:R-:W-:-:S13]  /*00d0*/  ELECT P0, URZ, PT ;  /* 0x0000000000ff782f */ /* 0x000fda0003800000 */
[----:B------:R-:W-:Y:S05]  /*00e0*/  @!P0 BRA `(.L_x_2) ;  /* 0x0000000000848947 */ /* 0x000fea0003800000 */
[----:B------:R-:W-:Y:S01]  /*00f0*/  UMOV UR5, 0x2 ;  /* 0x0000000200057882 */ /* 0x000fe20000000000 */
[----:B------:R-:W-:Y:S02]  /*0100*/  IMAD.MOV.U32 R5, RZ, RZ, 0x1 ;  /* 0x00000001ff057424 */ /* 0x000fe400078e00ff */
[----:B------:R-:W-:Y:S02]  /*0110*/  IMAD.MOV.U32 R3, RZ, RZ, 0x3 ;  /* 0x00000003ff037424 */ /* 0x000fe400078e00ff */
[----:B------:R-:W-:Y:S04]  /*0120*/  DEPBAR.LE SB2, 0x36 ;  /* 0x0000ad800000791a */ /* 0x000fe80000000000 */
[----:B------:R-:W2:Y:S02]  /*0130*/  UTCATOMSWS.FIND_AND_SET.ALIGN UP0, UR5, UR5 ;  /* 0x00000005000575e3 */ /* 0x000ea40008000800 */
[----:B--2---:R-:W-:-:S04]  /*0140*/  PLOP3.LUT P0, PT, PT, PT, UP0, 0x80, 0x8 ;  /* 0x000000000008781c */ /* 0x004fc80003f0f008 */
[----:B------:R-:W-:-:S04]  /*0150*/  SEL R2, RZ, 0xffffffff, !P0 ;  /* 0xffffffffff027807 */ /* 0x000fc80004000000 */
[----:B------:R-:W-:Y:S01]  /*0160*/  ISETP.NE.AND P0, PT, R2, RZ, PT ;  /* 0x000000ff0200720c */ /* 0x000fe20003f05270 */
[----:B------:R-:W-:-:S12]  /*0170*/  IMAD.U32 R2, RZ, RZ, UR5 ;  /* 0x00000005ff027e24 */ /* 0x000fd8000f8e00ff */
[----:B------:R-:W-:Y:S05]  /*0180*/  @P0 BRA `(.L_x_3) ;  /* 0x0000000000240947 */ /* 0x000fea0003800000 */
.L_x_4:
[----:B------:R-:W-:Y:S05]  /*0190*/  NANOSLEEP 0x64 ;  /* 0x000000640000795d */ /* 0x000fea0003800000 */
[----:B------:R-:W-:-:S05]  /*01a0*/  UMOV UR5, 0x2 ;  /* 0x0000000200057882 */ /* 0x000fca0000000000 */
[----:B------:R-:W-:Y:S04]  /*01b0*/  DEPBAR.LE SB2, 0x36 ;  /* 0x0000ad800000791a */ /* 0x000fe80000000000 */
[----:B------:R-:W2:Y:S02]  /*01c0*/  UTCATOMSWS.FIND_AND_SET.ALIGN UP0, UR5, UR5 ;  /* 0x00000005000575e3 */ /* 0x000ea40008000800 */
[----:B--2---:R-:W-:-:S04]  /*01d0*/  PLOP3.LUT P0, PT, PT, PT, UP0, 0x80, 0x8 ;  /* 0x000000000008781c */ /* 0x004fc80003f0f008 */
[----:B------:R-:W-:-:S04]  /*01e0*/  SEL R2, RZ, 0xffffffff, !P0 ;  /* 0xffffffffff027807 */ /* 0x000fc80004000000 */
[----:B------:R-:W-:Y:S01]  /*01f0*/  ISETP.NE.AND P0, PT, R2, RZ, PT ;  /* 0x000000ff0200720c */ /* 0x000fe20003f05270 */
[----:B------:R-:W-:-:S12]  /*0200*/  IMAD.U32 R2, RZ, RZ, UR5 ;  /* 0x00000005ff027e24 */ /* 0x000fd8000f8e00ff */
[----:B------:R-:W-:Y:S05]  /*0210*/  @!P0 BRA `(.L_x_4) ;  /* 0xfffffffc00dc8947 */ /* 0x000fea000383ffff */
.L_x_3:
[C---:B------:R-:W-:Y:S01]  /*0220*/  VIADD R4, R2.reuse, 0x10 ;  /* 0x0000001002047836 */ /* 0x040fe20000000000 */
[----:B------:R-:W-:Y:S01]  /*0230*/  UMOV UR5, 0x50 ;  /* 0x0000005000057882 */ /* 0x000fe20000000000 */
[----:B------:R-:W-:Y:S01]  /*0240*/  SHF.L.U32 R3, R3, R2, RZ ;  /* 0x0000000203037219 */ /* 0x000fe200000006ff */
[----:B------:R-:W-:Y:S01]  /*0250*/  ULEA UR5, UR6, UR5, 0x18 ;  /* 0x0000000506057291 */ /* 0x000fe2000f8ec0ff */
[----:B------:R-:W-:Y:S01]  /*0260*/  IMAD.SHL.U32 R2, R2, 0x20, RZ ;  /* 0x0000002002027824 */ /* 0x000fe200078e00ff */
[----:B------:R-:W-:-:S04]  /*0270*/  SHF.L.U32 R4, R5, R4, RZ ;  /* 0x0000000405047219 */ /* 0x000fc800000006ff */
[----:B------:R-:W-:-:S05]  /*0280*/  LOP3.LUT R3, R4, R3, RZ, 0xfc, !PT ;  /* 0x0000000304037212 */ /* 0x000fca00078efcff */
[----:B------:R2:W-:Y:S04]  /*0290*/  ATOMS.OR RZ, [UR5], R3 ;  /* 0x00000003ffff798c */ /* 0x0005e8000b000005 */
[----:B------:R2:W-:Y:S01]  /*02a0*/  STS [UR4], R2 ;  /* 0x00000002ff007988 */ /* 0x0005e20008000804 */
[----:B------:R-:W-:Y:S05]  /*02b0*/  BRA `(.L_x_2) ;  /* 0x0000000000107947 */ /* 0x000fea0003800000 */
.L_x_1:
[----:B------:R-:W-:Y:S01]  /*02c0*/  IMAD.MOV.U32 R3, RZ, RZ, -0x1 ;  /* 0xffffffffff037424 */ /* 0x000fe200078e00ff */
[----:B------:R-:W-:-:S04]  /*02d0*/  MOV R2, 0x300 ;  /* 0x0000030000027802 */ /* 0x000fc80000000f00 */
[----:B------:R2:W-:Y:S03]  /*02e0*/  STS [UR4], R3 ;  /* 0x00000003ff007988 */ /* 0x0005e60008000804 */
[----:B-12---:R-:W-:Y:S05]  /*02f0*/  CALL.REL.NOINC `($__internal_1_$__cuda_sm10x_tcgen05_guardrail_trap_phase_invalid_during_alloc) ;  /* 0x0000002c00a07944 */ /* 0x006fea0003c00000 */
.L_x_2:
[----:B------:R-:W-:Y:S05]  /*0300*/  WARPSYNC.ALL ;  /* 0x0000000000007948 */ /* 0x000fea0003800000 */
[----:B------:R-:W-:Y:S01]  /*0310*/  NOP ;  /* 0x0000000000007918 */ /* 0x000fe20000000000 */
.L_x_0:
[----:B------:R-:W3:Y:S08]  /*0320*/  S2UR UR4, SR_CgaCtaId ;  /* 0x00000000000479c3 */ /* 0x000ef00000008800 */
[----:B------:R-:W-:Y:S01]  /*0330*/  BAR.SYNC.DEFER_BLOCKING 0x0 ;  /* 0x0000000000007b1d */ /* 0x000fe20000010000 */
[----:B------:R-:W-:-:S05]  /*0340*/  LOP3.LUT R68, R0, 0x7f, RZ, 0xc0, !PT ;  /* 0x0000007f00447812 */ /* 0x000fca00078ec0ff */
[----:B------:R-:W-:Y:S02]  /*0350*/  UMOV UR8, 0x400 ;  /* 0x0000040000087882 */ /* 0x000fe40000000000 */
[----:B--2---:R-:W2:Y:S08]  /*0360*/  LDC R3, c[0x0][0x398] ;  /* 0x0000e600ff037b82 */ /* 0x004eb00000000800 */
[----:B------:R-:W4:Y:S01]  /*0370*/  LDC R12, c[0x0][0x3a0] ;  /* 0x0000e800ff0c7b82 */ /* 0x000f220000000800 */
[----:B---3--:R-:W-:-:S07]  /*0380*/  ULEA UR8, UR4, UR8, 0x18 ;  /* 0x0000000804087291 */ /* 0x008fce000f8ec0ff */
[----:B------:R-:W3:Y:S02]  /*0390*/  S2UR UR16, SR_CTAID.Y ;  /* 0x00000000001079c3 */ /* 0x000ee40000002600 */
[----:B------:R-:W5:Y:S06]  /*03a0*/  LDS R4, [UR8] ;  /* 0x00000008ff047984 */ /* 0x000f6c0008000800 */
[----:B------:R-:W-:Y:S06]  /*03b0*/  BAR.SYNC.DEFER_BLOCKING 0x0 ;  /* 0x0000000000007b1d */ /* 0x000fec0000010000 */
[----:B------:R-:W-:Y:S05]  /*03c0*/  @P2 BRA `(.L_x_5) ;  /* 0x0000000000182947 */ /* 0x000fea0003800000 */
[----:B------:R-:W-:Y:S01]  /*03d0*/  ELECT P0, URZ, PT ;  /* 0x0000000000ff782f */ /* 0x000fe20003800000 */
[----:B------:R-:W-:Y:S01]  /*03e0*/  IMAD.MOV.U32 R2, RZ, RZ, 0x1 ;  /* 0x00000001ff027424 */ /* 0x000fe200078e00ff */
[----:B------:R-:W-:Y:S01]  /*03f0*/  UMOV UR5, 0x40 ;  /* 0x0000004000057882 */ /* 0x000fe20000000000 */
[----:B------:R-:W-:Y:S01]  /*0400*/  UVIRTCOUNT.DEALLOC.SMPOOL 0x80 ;  /* 0x000000800000784c */ /* 0x000fe20000000000 */
[----:B------:R-:W-:-:S09]  /*0410*/  ULEA UR5, UR4, UR5, 0x18 ;  /* 0x0000000504057291 */ /* 0x000fd2000f8ec0ff */
[----:B------:R5:W-:Y:S03]  /*0420*/  @P0 STS.U8 [UR5], R2 ;  /* 0x00000002ff000988 */ /* 0x000be60008000005 */
.L_x_5:
[----:B------:R-:W5:Y:S01]  /*0430*/  S2UR UR4, SR_CTAID.Z ;  /* 0x00000000000479c3 */ /* 0x000f620000002700 */
[----:B------:R-:W4:Y:S01]  /*0440*/  LDCU UR5, c[0x0][0x370] ;  /* 0x00006e00ff0577ac */ /* 0x000f220008000800 */
[C---:B------:R-:W-:Y:S01]  /*0450*/  ISETP.GE.U32.AND P0, PT, R68.reuse, 0x20, PT ;  /* 0x000000204400780c */ /* 0x040fe20003f06070 */
[----:B--2--5:R-:W-:Y:S01]  /*0460*/  VIADD R2, R3, 0xffffffff ;  /* 0xffffffff03027836 */ /* 0x024fe20000000000 */
[C---:B------:R-:W-:Y:S01]  /*0470*/  ISETP.NE.U32.AND P3, PT, R68.reuse, RZ, PT ;  /* 0x000000ff4400720c */ /* 0x040fe20003f65070 */
[----:B------:R-:W2:Y:S01]  /*0480*/  LDCU UR6, c[0x0][0x374] ;  /* 0x00006e80ff0677ac */ /* 0x000ea20008000800 */
[----:B------:R-:W-:Y:S01]  /*0490*/  LEA R13, R68, UR8, 0x2 ;  /* 0x00000008440d7c11 */ /* 0x000fe2000f8e10ff */
[----:B----4-:R-:W-:Y:S01]  /*04a0*/  VIADD R10, R12, 0xffffffff ;  /* 0xffffffff0c0a7836 */ /* 0x010fe20000000000 */
[----:B------:R-:W4:Y:S01]  /*04b0*/  S2UR UR13, SR_CTAID.X ;  /* 0x00000000000d79c3 */ /* 0x000f220000002500 */
[----:B------:R-:W5:Y:S01]  /*04c0*/  LDCU.64 UR14, c[0x0][0x3c0] ;  /* 0x00007800ff0e77ac */ /* 0x000f620008000a00 */
[----:B------:R-:W-:Y:S01]  /*04d0*/  R2UR UR12, R4 ;  /* 0x00000000040c72ca */ /* 0x000fe200000e0000 */
[----:B------:R-:W-:Y:S04]  /*04e0*/  BSSY.RECONVERGENT B0, `(.L_x_6) ;  /* 0x0000011000007945 */ /* 0x000fe80003800200 */
[----:B------:R3:W-:Y:S01]  /*04f0*/  @!P0 STS [R13], RZ ;  /* 0x000000ff0d008388 */ /* 0x0007e20000000800 */
[----:B------:R-:W-:-:S03]  /*0500*/  NOP ;  /* 0x0000000000007918 */ /* 0x000fc60000000000 */
[----:B------:R3:W-:Y:S02]  /*0510*/  @!P3 STS [UR8+0x24], R2 ;  /* 0x00002402ff00b988 */ /* 0x0007e40008000808 */
[----:B--23--:R-:W-:Y:S02]  /*0520*/  UIMAD UR4, UR4, UR6, UR16 ;  /* 0x00000006040472a4 */ /* 0x00cfe4000f8e0210 */
[----:B------:R2:W-:Y:S02]  /*0530*/  @!P3 STS [UR8+0x20], R10 ;  /* 0x0000200aff00b988 */ /* 0x0005e40008000808 */
[----:B----4-:R-:W-:-:S04]  /*0540*/  UIMAD UR4, UR4, UR5, UR13 ;  /* 0x00000005040472a4 */ /* 0x010fc8000f8e020d */
[----:B------:R-:W-:-:S04]  /*0550*/  UIMAD UR4, UR4, 0x180, URZ ;  /* 0x00000180040478a4 */ /* 0x000fc8000f8e02ff */
[----:B-----5:R-:W-:-:S04]  /*0560*/  UIADD3 UR10, UP0, UPT, UR4, UR14, URZ ;  /* 0x0000000e040a7290 */ /* 0x020fc8000ff1e0ff */
[----:B------:R-:W-:Y:S01]  /*0570*/  ULEA.HI.X.SX32 UR11, UR4, UR15, 0x1, UP0 ;  /* 0x0000000f040b7291 */ /* 0x000fe200080f0eff */
[----:B--2---:R-:W-:Y:S11]  /*0580*/  @P3 BRA `(.L_x_7) ;  /* 0x0000000000183947 */ /* 0x004ff60003800000 */
[----:B------:R-:W2:Y:S01]  /*0590*/  LDS R3, [UR8+0x8] ;  /* 0x00000808ff037984 */ /* 0x000ea20008000800 */
[----:B------:R-:W3:Y:S01]  /*05a0*/  LDC.64 R6, c[0x0][0x380] ;  /* 0x0000e000ff067b82 */ /* 0x000ee20000000a00 */
[----:B------:R-:W-:Y:S02]  /*05b0*/  IMAD.MOV.U32 R4, RZ, RZ, 0x70 ;  /* 0x00000070ff047424 */ /* 0x000fe400078e00ff */
[----:B---3--:R3:W-:Y:S03]  /*05c0*/  STS.64 [UR8], R6 ;  /* 0x00000006ff007988 */ /* 0x0087e60008000a08 */
[----:B--2---:R-:W-:-:S05]  /*05d0*/  LOP3.LUT R3, R3, 0x10, R4, 0xd8, !PT ;  /* 0x0000001003037812 */ /* 0x004fca00078ed804 */
[----:B------:R3:W-:Y:S02]  /*05e0*/  STS [UR8+0x8], R3 ;  /* 0x00000803ff007988 */ /* 0x0007e40008000808 */
.L_x_7:
[----:B------:R-:W-:Y:S05]  /*05f0*/  BSYNC.RECONVERGENT B0 ;  /* 0x0000000000007941 */ /* 0x000fea0003800200 */
.L_x_6:
[----:B------:R-:W-:Y:S04]  /*0600*/  BSSY.RECONVERGENT B0, `(.L_x_8) ;  /* 0x000000a000007945 */ /* 0x000fe80003800200 */
[----:B------:R-:W-:Y:S05]  /*0610*/  @P3 BRA `(.L_x_9) ;  /* 0x0000000000203947 */ /* 0x000fea0003800000 */
[----:B---3--:R-:W2:Y:S01]  /*0620*/  LDS R3, [UR8+0x34] ;  /* 0x00003408ff037984 */ /* 0x008ea20008000800 */
[----:B------:R-:W-:Y:S02]  /*0630*/  IMAD.MOV.U32 R4, RZ, RZ, 0x3f000000 ;  /* 0x3f000000ff047424 */ /* 0x000fe400078e00ff */
[----:B------:R-:W-:Y:S01]  /*0640*/  @!P3 IMAD.MOV.U32 R5, RZ, RZ, 0x7f ;  /* 0x0000007fff05b424 */ /* 0x000fe200078e00ff */
[----:B------:R-:W3:Y:S02]  /*0650*/  @!P3 LDS R6, [UR8+0x38] ;  /* 0x00003808ff06b984 */ /* 0x000ee40008000800 */
[----:B--2---:R-:W-:Y:S02]  /*0660*/  LOP3.LUT R3, R3, 0xff000000, R4, 0xb8, !PT ;  /* 0xff00000003037812 */ /* 0x004fe400078eb804 */
[----:B---3--:R-:W-:-:S03]  /*0670*/  @!P3 LOP3.LUT R4, R6, 0xff, R5, 0xb8, !PT ;  /* 0x000000ff0604b812 */ /* 0x008fc600078eb805 */
[----:B------:R2:W-:Y:S04]  /*0680*/  STS [UR8+0x34], R3 ;  /* 0x00003403ff007988 */ /* 0x0005e80008000808 */
[----:B------:R2:W-:Y:S02]  /*0690*/  @!P3 STS [UR8+0x38], R4 ;  /* 0x00003804ff00b988 */ /* 0x0005e40008000808 */
.L_x_9:
[----:B------:R-:W-:Y:S05]  /*06a0*/  BSYNC.RECONVERGENT B0 ;  /* 0x0000000000007941 */ /* 0x000fea0003800200 */
.L_x_8:
[----:B------:R-:W-:Y:S04]  /*06b0*/  BSSY.RECONVERGENT B0, `(.L_x_10) ;  /* 0x000000e000007945 */ /* 0x000fe80003800200 */
[----:B------:R-:W-:Y:S05]  /*06c0*/  @P3 BRA `(.L_x_11) ;  /* 0x0000000000303947 */ /* 0x000fea0003800000 */
[----:B--2---:R-:W2:Y:S01]  /*06d0*/  LDS R4, [UR8+0x34] ;  /* 0x00003408ff047984 */ /* 0x004ea20008000800 */
[----:B------:R-:W4:Y:S03]  /*06e0*/  LDC.64 R8, c[0x0][0x3a8] ;  /* 0x0000ea00ff087b82 */ /* 0x000f260000000a00 */
[----:B---3--:R-:W3:Y:S01]  /*06f0*/  LDS R3, [UR8+0x1c] ;  /* 0x00001c08ff037984 */ /* 0x008ee20008000800 */
[C---:B----4-:R-:W-:Y:S01]  /*0700*/  SHF.L.U64.HI R6, R8.reuse, 0x1, R9 ;  /* 0x0000000108067819 */ /* 0x050fe20000010209 */
[----:B------:R-:W-:-:S03]  /*0710*/  IMAD.SHL.U32 R5, R8, 0x2, RZ ;  /* 0x0000000208057824 */ /* 0x000fc600078e00ff */
[--C-:B------:R-:W-:Y:S02]  /*0720*/  SHF.R.U32.HI R8, RZ, 0x4, R6.reuse ;  /* 0x00000004ff087819 */ /* 0x100fe40000011606 */
[----:B------:R-:W-:-:S05]  /*0730*/  SHF.R.U64 R5, R5, 0x4, R6 ;  /* 0x0000000405057819 */ /* 0x000fca0000001206 */
[----:B------:R4:W-:Y:S01]  /*0740*/  STS [UR8+0xc], R5 ;  /* 0x00000c05ff007988 */ /* 0x0009e20008000808 */
[----:B--2---:R-:W-:Y:S02]  /*0750*/  LOP3.LUT R4, R4, 0x7, RZ, 0xb8, !PT ;  /* 0x0000000704047812 */ /* 0x004fe400078eb8ff */
[----:B---3--:R-:W-:-:S03]  /*0760*/  LOP3.LUT R3, R3, 0xf, R8, 0xb8, !PT ;  /* 0x0000000f03037812 */ /* 0x008fc600078eb808 */
[----:B------:R4:W-:Y:S04]  /*0770*/  STS [UR8+0x34], R4 ;  /* 0x00003404ff007988 */ /* 0x0009e80008000808 */
[----:B------:R4:W-:Y:S02]  /*0780*/  STS [UR8+0x1c], R3 ;  /* 0x00001c03ff007988 */ /* 0x0009e40008000808 */
.L_x_11:
[----:B------:R-:W-:Y:S05]  /*0790*/  BSYNC.RECONVERGENT B0 ;  /* 0x0000000000007941 */ /* 0x000fea0003800200 */
.L_x_10:
[----:B------:R-:W-:Y:S04]  /*07a0*/  BSSY.RECONVERGENT B1, `(.L_x_12) ;  /* 0x000001a000017945 */ /* 0x000fe80003800200 */
[----:B------:R-:W-:Y:S04]  /*07b0*/  BSSY.RELIABLE B0, `(.L_x_13) ;  /* 0x0000015000007945 */ /* 0x000fe80003800100 */
[----:B------:R-:W-:Y:S05]  /*07c0*/  @P3 BRA `(.L_x_14) ;  /* 0x0000000000203947 */ /* 0x000fea0003800000 */
[----:B--234-:R-:W2:Y:S02]  /*07d0*/  LDS R3, [UR8+0x34] ;  /* 0x00003408ff037984 */ /* 0x01cea40008000800 */
[----:B--2---:R-:W-:-:S05]  /*07e0*/  LOP3.LUT R3, R3, 0x38, RZ, 0xb8, !PT ;  /* 0x0000003803037812 */ /* 0x004fca00078eb8ff */
[----:B------:R2:W-:Y:S01]  /*07f0*/  STS [UR8+0x34], R3 ;  /* 0x00003403ff007988 */ /* 0x0005e20008000808 */
[----:B------:R-:W-:Y:S05]  /*0800*/  @P3 BRA `(.L_x_15) ;  /* 0x0000000000203947 */ /* 0x000fea0003800000 */
[----:B--2---:R-:W2:Y:S01]  /*0810*/  LDS R3, [UR8+0x8] ;  /* 0x00000808ff037984 */ /* 0x004ea20008000800 */
[----:B------:R-:W-:-:S05]  /*0820*/  IMAD.MOV.U32 R4, RZ, RZ, 0x780 ;  /* 0x00000780ff047424 */ /* 0x000fca00078e00ff */
[----:B--2---:R-:W-:-:S05]  /*0830*/  LOP3.LUT R3, R3, 0x500, R4, 0xd8, !PT ;  /* 0x0000050003037812 */ /* 0x004fca00078ed804 */
[----:B------:R5:W-:Y:S02]  /*0840*/  STS [UR8+0x8], R3 ;  /* 0x00000803ff007988 */ /* 0x000be40008000808 */
.L_x_14:
[----:B------:R-:W-:Y:S05]  /*0850*/  @P3 BRA `(.L_x_16) ;  /* 0x0000000000283947 */ /* 0x000fea0003800000 */
[----:B--2345:R-:W2:Y:S02]  /*0860*/  LDS R3, [UR8+0x8] ;  /* 0x00000808ff037984 */ /* 0x03cea40008000800 */
[----:B--2---:R-:W-:-:S05]  /*0870*/  LOP3.LUT R3, R3, 0x1800, RZ, 0xb8, !PT ;  /* 0x0000180003037812 */ /* 0x004fca00078eb8ff */
[----:B------:R3:W-:Y:S02]  /*0880*/  STS [UR8+0x8], R3 ;  /* 0x00000803ff007988 */ /* 0x0007e40008000808 */
.L_x_15:
[----:B------:R-:W-:Y:S05]  /*0890*/  @P3 BREAK.RELIABLE B0 ;  /* 0x0000000000003942 */ /* 0x000fea0003800100 */
[----:B------:R-:W-:Y:S05]  /*08a0*/  @P3 BRA `(.L_x_17) ;  /* 0x0000000000243947 */ /* 0x000fea0003800000 */
[----:B------:R-:W4:Y:S01]  /*08b0*/  LDS R4, [UR8+0x8] ;  /* 0x00000808ff047984 */ /* 0x000f220008000800 */
[----:B--23--:R-:W-:-:S05]  /*08c0*/  IMAD.MOV.U32 R3, RZ, RZ, 0x6000 ;  /* 0x00006000ff037424 */ /* 0x00cfca00078e00ff */
[----:B----4-:R-:W-:-:S04]  /*08d0*/  LOP3.LUT R3, R4, 0x6000, R3, 0xd8, !PT ;  /* 0x0000600004037812 */ /* 0x010fc800078ed803 */
[----:B------:R-:W-:-:S05]  /*08e0*/  LOP3.LUT R3, R3, 0x400000, RZ, 0xb8, !PT ;  /* 0x0040000003037812 */ /* 0x000fca00078eb8ff */
[----:B------:R2:W-:Y:S02]  /*08f0*/  STS [UR8+0x8], R3 ;  /* 0x00000803ff007988 */ /* 0x0005e40008000808 */
.L_x_16:
[----:B------:R-:W-:Y:S05]  /*0900*/  BSYNC.RELIABLE B0 ;  /* 0x0000000000007941 */ /* 0x000fea0003800100 */
.L_x_13:
[----:B--2345:R-:W2:Y:S02]  /*0910*/  @!P3 LDS R3, [UR8+0x8] ;  /* 0x00000808ff03b984 */ /* 0x03cea40008000800 */
[----:B--2---:R-:W-:-:S05]  /*0920*/  @!P3 LOP3.LUT R3, R3, 0x8000, RZ, 0xb8, !PT ;  /* 0x000080000303b812 */ /* 0x004fca00078eb8ff */
[----:B------:R4:W-:Y:S02]  /*0930*/  @!P3 STS [UR8+0x8], R3 ;  /* 0x00000803ff00b988 */ /* 0x0009e40008000808 */
.L_x_17:
[----:B------:R-:W-:Y:S05]  /*0940*/  BSYNC.RECONVERGENT B1 ;  /* 0x0000000000017941 */ /* 0x000fea0003800200 */
.L_x_12:
[----:B------:R-:W-:Y:S05]  /*0950*/  WARPSYNC.ALL ;  /* 0x0000000000007948 */ /* 0x000fea0003800000 */
[----:B------:R-:W-:Y:S01]  /*0960*/  NOP ;  /* 0x0000000000007918 */ /* 0x000fe20000000000 */
[----:B------:R-:W5:Y:S02]  /*0970*/  LDC R6, c[0x0][0x39c] ;  /* 0x0000e700ff067b82 */ /* 0x000f640000000800 */
[----:B-----5:R-:W-:Y:S01]  /*0980*/  VIADD R6, R6, 0xffffffff ;  /* 0xffffffff06067836 */ /* 0x020fe20000000000 */
[----:B------:R-:W-:Y:S06]  /*0990*/  @P0 BRA `(.L_x_18) ;  /* 0x0000000000300947 */ /* 0x000fec0003800000 */
[----:B--234-:R-:W2:Y:S01]  /*09a0*/  S2R R3, SR_LANEID ;  /* 0x0000000000037919 */ /* 0x01cea20000000000 */
[----:B------:R-:W-:Y:S05]  /*09b0*/  WARPSYNC.ALL ;  /* 0x0000000000007948 */ /* 0x000fea0003800000 */
[----:B------:R-:W-:Y:S01]  /*09c0*/  NOP ;  /* 0x0000000000007918 */ /* 0x000fe20000000000 */
[----:B--2---:R-:W-:-:S05]  /*09d0*/  IMAD.SHL.U32 R3, R3, 0x4, RZ ;  /* 0x0000000403037824 */ /* 0x004fca00078e00ff */
[----:B------:R-:W2:Y:S01]  /*09e0*/  LDS R7, [R3+UR8] ;  /* 0x0000000803077984 */ /* 0x000ea20008000800 */
[----:B------:R-:W-:-:S05]  /*09f0*/  IADD3 R4, P1, PT, R3, UR10, RZ ;  /* 0x0000000a03047c10 */ /* 0x000fca000ff3e0ff */
[----:B------:R-:W-:-:S05]  /*0a00*/  IMAD.X R5, RZ, RZ, UR11, P1 ;  /* 0x0000000bff057e24 */ /* 0x000fca00088e06ff */
[----:B--2---:R5:W2:Y:S01]  /*0a10*/  ATOMG.E.EXCH.STRONG.GPU PT, RZ, [R4], R7 ;  /* 0x0000000704ff73a8 */ /* 0x004aa200041ee100 */
[----:B------:R-:W-:-:S04]  /*0a20*/  DEPBAR {5,4,3,2,1,0} ;  /* 0x0000003f0000791a */ /* 0x000fc80000000000 */
[----:B------:R-:W3:Y:S02]  /*0a30*/  CCTL.E.C.LDCU.IV.DEEP [UR10] ;  /* 0x000000000a007540 */ /* 0x000ee40009c08000 */
[----:B---3--:R5:W-:Y:S01]  /*0a40*/  UTMACCTL.IV [UR10] ;  /* 0x000000000a0079b9 */ /* 0x008be20008000000 */
[----:B------:R-:W-:Y:S01]  /*0a50*/  NOP ;  /* 0x0000000000007918 */ /* 0x000fe20000000000 */
.L_x_18:
[----:B------:R-:W-:Y:S05]  /*0a60*/  @P0 BRA `(.L_x_19) ;  /* 0x00000000000c0947 */ /* 0x000fea0003800000 */
[----:B------:R0:W-:Y:S01]  /*0a70*/  UTMACMDFLUSH ;  /* 0x00000000000079b7 */ /* 0x0001e20000000000 */
[----:B------:R-:W-:Y:S05]  /*0a80*/  @P0 BRA `(.L_x_19) ;  /* 0x0000000000040947 */ /* 0x000fea0003800000 */
[----:B------:R-:W-:-:S04]  /*0a90*/  DEPBAR.LE SB0, 0x0 ;  /* 0x000080000000791a */ /* 0x000fc80000000000 */
.L_x_19:
[----:B------:R-:W-:Y:S05]  /*0aa0*/  WARPSYNC.ALL ;  /* 0x0000000000007948 */ /* 0x000fea0003800000 */
[----:B------:R-:W-:Y:S01]  /*0ab0*/  NOP ;  /* 0x0000000000007918 */ /* 0x000fe20000000000 */
[----:B--2---:R-:W-:Y:S06]  /*0ac0*/  BAR.SYNC.DEFER_BLOCKING 0x0 ;  /* 0x0000000000007b1d */ /* 0x004fec0000010000 */
[----:B------:R-:W-:Y:S02]  /*0ad0*/  BSSY.RECONVERGENT B1, `(.L_x_20) ;  /* 0x000000b000017945 */ /* 0x000fe40003800200 */
[----:B------:R-:W-:Y:S06]  /*0ae0*/  BAR.SYNC.DEFER_BLOCKING 0x0 ;  /* 0x0000000000007b1d */ /* 0x000fec0000010000 */
[----:B------:R2:W-:Y:S01]  /*0af0*/  @!P0 STS [R13], RZ ;  /* 0x000000ff0d008388 */ /* 0x0005e20000000800 */
[----:B------:R-:W-:Y:S01]  /*0b00*/  NOP ;  /* 0x0000000000007918 */ /* 0x000fe20000000000 */
[----:B------:R-:W-:Y:S05]  /*0b10*/  @P3 BRA `(.L_x_21) ;  /* 0x0000000000183947 */ /* 0x000fea0003800000 */
[----:B---34-:R-:W3:Y:S01]  /*0b20*/  LDS R3, [UR8+0x8] ;  /* 0x00000808ff037984 */ /* 0x018ee20008000800 */
[----:B------:R-:W4:Y:S01]  /*0b30*/  LDC.64 R8, c[0x0][0x388] ;  /* 0x0000e200ff087b82 */ /* 0x000f220000000a00 */
[----:B-----5:R-:W-:Y:S02]  /*0b40*/  IMAD.MOV.U32 R4, RZ, RZ, 0x70 ;  /* 0x00000070ff047424 */ /* 0x020fe400078e00ff */
[----:B----4-:R4:W-:Y:S03]  /*0b50*/  STS.64 [UR8], R8 ;  /* 0x00000008ff007988 */ /* 0x0109e60008000a08 */
[----:B---3--:R-:W-:-:S05]  /*0b60*/  LOP3.LUT R3, R3, 0x10, R4, 0xd8, !PT ;  /* 0x0000001003037812 */ /* 0x008fca00078ed804 */
[----:B------:R4:W-:Y:S02]  /*0b70*/  STS [UR8+0x8], R3 ;  /* 0x00000803ff007988 */ /* 0x0009e40008000808 */
.L_x_21:
[----:B-----5:R-:W-:Y:S05]  /*0b80*/  BSYNC.RECONVERGENT B1 ;  /* 0x0000000000017941 */ /* 0x020fea0003800200 */
.L_x_20:
[----:B------:R-:W-:Y:S04]  /*0b90*/  BSSY.RECONVERGENT B1, `(.L_x_22) ;  /* 0x000000a000017945 */ /* 0x000fe80003800200 */
[----:B------:R-:W-:Y:S05]  /*0ba0*/  @P3 BRA `(.L_x_23) ;  /* 0x0000000000203947 */ /* 0x000fea0003800000 */
[----:B---34-:R-:W3:Y:S01]  /*0bb0*/  LDS R3, [UR8+0x34] ;  /* 0x00003408ff037984 */ /* 0x018ee20008000800 */
[----:B------:R-:W-:Y:S02]  /*0bc0*/  IMAD.MOV.U32 R8, RZ, RZ, 0x3f000000 ;  /* 0x3f000000ff087424 */ /* 0x000fe400078e00ff */
[----:B------:R-:W-:Y:S01]  /*0bd0*/  @!P3 IMAD.MOV.U32 R5, RZ, RZ, 0x7f ;  /* 0x0000007fff05b424 */ /* 0x000fe200078e00ff */
[----:B------:R-:W4:Y:S02]  /*0be0*/  @!P3 LDS R4, [UR8+0x38] ;  /* 0x00003808ff04b984 */ /* 0x000f240008000800 */
[----:B---3--:R-:W-:Y:S02]  /*0bf0*/  LOP3.LUT R3, R3, 0xff000000, R8, 0xb8, !PT ;  /* 0xff00000003037812 */ /* 0x008fe400078eb808 */
[----:B----4-:R-:W-:-:S03]  /*0c00*/  @!P3 LOP3.LUT R4, R4, 0xff, R5, 0xb8, !PT ;  /* 0x000000ff0404b812 */ /* 0x010fc600078eb805 */
[----:B------:R5:W-:Y:S04]  /*0c10*/  STS [UR8+0x34], R3 ;  /* 0x00003403ff007988 */ /* 0x000be80008000808 */
[----:B------:R5:W-:Y:S02]  /*0c20*/  @!P3 STS [UR8+0x38], R4 ;  /* 0x00003804ff00b988 */ /* 0x000be40008000808 */
.L_x_23:
[----:B------:R-:W-:Y:S05]  /*0c30*/  BSYNC.RECONVERGENT B1 ;  /* 0x0000000000017941 */ /* 0x000fea0003800200 */
.L_x_22:
[----:B------:R-:W-:Y:S04]  /*0c40*/  BSSY.RECONVERGENT B1, `(.L_x_24) ;  /* 0x0000004000017945 */ /* 0x000fe80003800200 */
[----:B------:R-:W-:Y:S05]  /*0c50*/  @P3 BRA `(.L_x_25) ;  /* 0x0000000000083947 */ /* 0x000fea0003800000 */
[----:B------:R2:W-:Y:S04]  /*0c60*/  STS [UR8+0x24], R10 ;  /* 0x0000240aff007988 */ /* 0x0005e80008000808 */
[----:B------:R2:W-:Y:S02]  /*0c70*/  STS [UR8+0x20], R6 ;  /* 0x00002006ff007988 */ /* 0x0005e40008000808 */
.L_x_25:
[----:B------:R-:W-:Y:S05]  /*0c80*/  BSYNC.RECONVERGENT B1 ;  /* 0x0000000000017941 */ /* 0x000fea0003800200 */
.L_x_24:
[----:B------:R-:W-:Y:S04]  /*0c90*/  BSSY.RECONVERGENT B1, `(.L_x_26) ;  /* 0x000000e000017945 */ /* 0x000fe80003800200 */
[----:B------:R-:W-:Y:S05]  /*0ca0*/  @P3 BRA `(.L_x_27) ;  /* 0x0000000000303947 */ /* 0x000fea0003800000 */
[----:B-----5:R-:W5:Y:S01]  /*0cb0*/  LDS R4, [UR8+0x34] ;  /* 0x00003408ff047984 */ /* 0x020f620008000800 */
[----:B--2---:R-:W2:Y:S03]  /*0cc0*/  LDC.64 R10, c[0x0][0x3b0] ;  /* 0x0000ec00ff0a7b82 */ /* 0x004ea60000000a00 */
[----:B---34-:R-:W3:Y:S01]  /*0cd0*/  LDS R3, [UR8+0x1c] ;  /* 0x00001c08ff037984 */ /* 0x018ee20008000800 */
[C---:B--2---:R-:W-:Y:S01]  /*0ce0*/  SHF.L.U64.HI R8, R10.reuse, 0x1, R11 ;  /* 0x000000010a087819 */ /* 0x044fe2000001020b */
[----:B------:R-:W-:-:S03]  /*0cf0*/  IMAD.SHL.U32 R5, R10, 0x2, RZ ;  /* 0x000000020a057824 */ /* 0x000fc600078e00ff */
[--C-:B------:R-:W-:Y:S02]  /*0d00*/  SHF.R.U32.HI R10, RZ, 0x4, R8.reuse ;  /* 0x00000004ff0a7819 */ /* 0x100fe40000011608 */
[----:B------:R-:W-:-:S05]  /*0d10*/  SHF.R.U64 R5, R5, 0x4, R8 ;  /* 0x0000000405057819 */ /* 0x000fca0000001208 */
[----:B------:R2:W-:Y:S01]  /*0d20*/  STS [UR8+0xc], R5 ;  /* 0x00000c05ff007988 */ /* 0x0005e20008000808 */
[----:B-----5:R-:W-:Y:S02]  /*0d30*/  LOP3.LUT R4, R4, 0x7, RZ, 0xb8, !PT ;  /* 0x0000000704047812 */ /* 0x020fe400078eb8ff */
[----:B---3--:R-:W-:-:S03]  /*0d40*/  LOP3.LUT R3, R3, 0xf, R10, 0xb8, !PT ;  /* 0x0000000f03037812 */ /* 0x008fc600078eb80a */
[----:B------:R2:W-:Y:S04]  /*0d50*/  STS [UR8+0x34], R4 ;  /* 0x00003404ff007988 */ /* 0x0005e80008000808 */
[----:B------:R2:W-:Y:S02]  /*0d60*/  STS [UR8+0x1c], R3 ;  /* 0x00001c03ff007988 */ /* 0x0005e40008000808 */
.L_x_27:
[----:B------:R-:W-:Y:S05]  /*0d70*/  BSYNC.RECONVERGENT B1 ;  /* 0x0000000000017941 */ /* 0x000fea0003800200 */
.L_x_26:
[----:B------:R-:W-:Y:S04]  /*0d80*/  BSSY.RECONVERGENT B2, `(.L_x_28) ;  /* 0x000001a000027945 */ /* 0x000fe80003800200 */
[----:B------:R-:W-:Y:S04]  /*0d90*/  BSSY.RELIABLE B1, `(.L_x_29) ;  /* 0x0000015000017945 */ /* 0x000fe80003800100 */
[----:B------:R-:W-:Y:S05]  /*0da0*/  @P3 BRA `(.L_x_30) ;  /* 0x0000000000203947 */ /* 0x000fea0003800000 */
[----:B--2345:R-:W2:Y:S02]  /*0db0*/  LDS R3, [UR8+0x34] ;  /* 0x00003408ff037984 */ /* 0x03cea40008000800 */
[----:B--2---:R-:W-:-:S05]  /*0dc0*/  LOP3.LUT R3, R3, 0x38, RZ, 0xb8, !PT ;  /* 0x0000003803037812 */ /* 0x004fca00078eb8ff */
[----:B------:R2:W-:Y:S01]  /*0dd0*/  STS [UR8+0x34], R3 ;  /* 0x00003403ff007988 */ /* 0x0005e20008000808 */
[----:B------:R-:W-:Y:S05]  /*0de0*/  @P3 BRA `(.L_x_31) ;  /* 0x0000000000203947 */ /* 0x000fea0003800000 */
[----:B--2---:R-:W2:Y:S01]  /*0df0*/  LDS R3, [UR8+0x8] ;  /* 0x00000808ff037984 */ /* 0x004ea20008000800 */
[----:B------:R-:W-:-:S05]  /*0e00*/  IMAD.MOV.U32 R4, RZ, RZ, 0x780 ;  /* 0x00000780ff047424 */ /* 0x000fca00078e00ff */
[----:B--2---:R-:W-:-:S05]  /*0e10*/  LOP3.LUT R3, R3, 0x500, R4, 0xd8, !PT ;  /* 0x0000050003037812 */ /* 0x004fca00078ed804 */
[----:B------:R2:W-:Y:S02]  /*0e20*/  STS [UR8+0x8], R3 ;  /* 0x00000803ff007988 */ /* 0x0005e40008000808 */
.L_x_30:
[----:B------:R-:W-:Y:S05]  /*0e30*/  @P3 BRA `(.L_x_32) ;  /* 0x0000000000283947 */ /* 0x000fea0003800000 */
[----:B--2345:R-:W2:Y:S02]  /*0e40*/  LDS R3, [UR8+0x8] ;  /* 0x00000808ff037984 */ /* 0x03cea40008000800 */
[----:B--2---:R-:W-:-:S05]  /*0e50*/  LOP3.LUT R3, R3, 0x1800, RZ, 0xb8, !PT ;  /* 0x0000180003037812 */ /* 0x004fca00078eb8ff */
[----:B------:R3:W-:Y:S02]  /*0e60*/  STS [UR8+0x8], R3 ;  /* 0x00000803ff007988 */ /* 0x0007e40008000808 */
.L_x_31:
[----:B------:R-:W-:Y:S05]  /*0e70*/  @P3 BREAK.RELIABLE B1 ;  /* 0x0000000000013942 */ /* 0x000fea0003800100 */
[----:B------:R-:W-:Y:S05]  /*0e80*/  @P3 BRA `(.L_x_33) ;  /* 0x0000000000243947 */ /* 0x000fea0003800000 */
[----:B--23--:R-:W2:Y:S01]  /*0e90*/  LDS R3, [UR8+0x8] ;  /* 0x00000808ff037984 */ /* 0x00cea20008000800 */
[----:B------:R-:W-:-:S05]  /*0ea0*/  IMAD.MOV.U32 R4, RZ, RZ, 0x6000 ;  /* 0x00006000ff047424 */ /* 0x000fca00078e00ff */
[----:B--2---:R-:W-:-:S04]  /*0eb0*/  LOP3.LUT R3, R3, 0x6000, R4, 0xd8, !PT ;  /* 0x0000600003037812 */ /* 0x004fc800078ed804 */
[----:B------:R-:W-:-:S05]  /*0ec0*/  LOP3.LUT R3, R3, 0x400000, RZ, 0xb8, !PT ;  /* 0x0040000003037812 */ /* 0x000fca00078eb8ff */
[----:B------:R2:W-:Y:S02]  /*0ed0*/  STS [UR8+0x8], R3 ;  /* 0x00000803ff007988 */ /* 0x0005e40008000808 */
.L_x_32:
[----:B------:R-:W-:Y:S05]  /*0ee0*/  BSYNC.RELIABLE B1 ;  /* 0x0000000000017941 */ /* 0x000fea0003800100 */
.L_x_29:
[----:B--2345:R-:W2:Y:S02]  /*0ef0*/  @!P3 LDS R3, [UR8+0x8] ;  /* 0x00000808ff03b984 */ /* 0x03cea40008000800 */
[----:B--2---:R-:W-:-:S05]  /*0f00*/  @!P3 LOP3.LUT R3, R3, 0x8000, RZ, 0xb8, !PT ;  /* 0x000080000303b812 */ /* 0x004fca00078eb8ff */
[----:B------:R4:W-:Y:S02]  /*0f10*/  @!P3 STS [UR8+0x8], R3 ;  /* 0x00000803ff00b988 */ /* 0x0009e40008000808 */
.L_x_33:
[----:B------:R-:W-:Y:S05]  /*0f20*/  BSYNC.RECONVERGENT B2 ;  /* 0x0000000000027941 */ /* 0x000fea0003800200 */
.L_x_28:
[----:B------:R-:W-:Y:S05]  /*0f30*/  WARPSYNC.ALL ;  /* 0x0000000000007948 */ /* 0x000fea0003800000 */
[----:B------:R-:W-:Y:S01]  /*0f40*/  NOP ;  /* 0x0000000000007918 */ /* 0x000fe20000000000 */
[----:B------:R-:W-:-:S04]  /*0f50*/  UIADD3 UR5, UPT, UPT, UR4, 0x80, URZ ;  /* 0x0000008004057890 */ /* 0x000fc8000fffe0ff */
[----:B------:R-:W-:-:S04]  /*0f60*/  UIADD3 UR32, UP0, UPT, UR5, UR14, URZ ;  /* 0x0000000e05207290 */ /* 0x000fc8000ff1e0ff */
[----:B------:R-:W-:Y:S01]  /*0f70*/  ULEA.HI.X.SX32 UR33, UR5, UR15, 0x1, UP0 ;  /* 0x0000000f05217291 */ /* 0x000fe200080f0eff */
[----:B------:R-:W-:Y:S11]  /*0f80*/  @P0 BRA `(.L_x_34) ;  /* 0x0000000000300947 */ /* 0x000ff60003800000 */
        /* <DEDUP_REMOVED lines=12> */
.L_x_34:
[----:B------:R-:W-:Y:S05]  /*1050*/  @P0 BRA `(.L_x_35) ;  /* 0x00000000000c0947 */ /* 0x000fea0003800000 */
[----:B------:R0:W-:Y:S01]  /*1060*/  UTMACMDFLUSH ;  /* 0x00000000000079b7 */ /* 0x0001e20000000000 */
[----:B------:R-:W-:Y:S05]  /*1070*/  @P0 BRA `(.L_x_35) ;  /* 0x0000000000040947 */ /* 0x000fea0003800000 */
[----:B------:R-:W-:-:S04]  /*1080*/  DEPBAR.LE SB0, 0x0 ;  /* 0x000080000000791a */ /* 0x000fc80000000000 */
.L_x_35:
        /* <DEDUP_REMOVED lines=8> */
[----:B---345:R-:W3:Y:S01]  /*1110*/  LDS R3, [UR8+0x8] ;  /* 0x00000808ff037984 */ /* 0x038ee20008000800 */
[----:B------:R-:W4:Y:S01]  /*1120*/  LDC.64 R8, c[0x0][0x390] ;  /* 0x0000e400ff087b82 */ /* 0x000f220000000a00 */
[----:B------:R-:W-:Y:S02]  /*1130*/  IMAD.MOV.U32 R4, RZ, RZ, 0x70 ;  /* 0x00000070ff047424 */ /* 0x000fe400078e00ff */
[----:B----4-:R4:W-:Y:S03]  /*1140*/  STS.64 [UR8], R8 ;  /* 0x00000008ff007988 */ /* 0x0109e60008000a08 */
[----:B---3--:R-:W-:-:S05]  /*1150*/  LOP3.LUT R3, R3, 0x10, R4, 0xd8, !PT ;  /* 0x0000001003037812 */ /* 0x008fca00078ed804 */
[----:B------:R4:W-:Y:S02]  /*1160*/  STS [UR8+0x8], R3 ;  /* 0x00000803ff007988 */ /* 0x0009e40008000808 */
.L_x_37:
[----:B-----5:R-:W-:Y:S05]  /*1170*/  BSYNC.RECONVERGENT B2 ;  /* 0x0000000000027941 */ /* 0x020fea0003800200 */
.L_x_36:
[----:B------:R-:W-:Y:S04]  /*1180*/  BSSY.RECONVERGENT B3, `(.L_x_38) ;  /* 0x0000011000037945 */ /* 0x000fe80003800200 */
[----:B------:R-:W-:Y:S04]  /*1190*/  BSSY.RELIABLE B2, `(.L_x_39) ;  /* 0x000000e000027945 */ /* 0x000fe80003800100 */
[----:B------:R-:W-:Y:S05]  /*11a0*/  @P3 BRA `(.L_x_40) ;  /* 0x0000000000243947 */ /* 0x000fea0003800000 */
[----:B---34-:R-:W3:Y:S01]  /*11b0*/  LDS R3, [UR8+0x34] ;  /* 0x00003408ff037984 */ /* 0x018ee20008000800 */
[----:B------:R-:W-:-:S05]  /*11c0*/  IMAD.MOV.U32 R4, RZ, RZ, 0x3f000000 ;  /* 0x3f000000ff047424 */ /* 0x000fca00078e00ff */
[----:B---3--:R-:W-:-:S05]  /*11d0*/  LOP3.LUT R3, R3, 0xff000000, R4, 0xb8, !PT ;  /* 0xff00000003037812 */ /* 0x008fca00078eb804 */
[----:B------:R3:W-:Y:S01]  /*11e0*/  STS [UR8+0x34], R3 ;  /* 0x00003403ff007988 */ /* 0x0007e20008000808 */
[----:B------:R-:W-:Y:S05]  /*11f0*/  @P3 BRA `(.L_x_41) ;  /* 0x00000000001c3947 */ /* 0x000fea0003800000 */
[----:B---3--:R-:W3:Y:S01]  /*1200*/  LDS R3, [UR8+0x38] ;  /* 0x00003808ff037984 */ /* 0x008ee20008000800 */
[----:B------:R-:W-:-:S05]  /*1210*/  IMAD.MOV.U32 R4, RZ, RZ, 0x7f ;  /* 0x0000007fff047424 */ /* 0x000fca00078e00ff */
[----:B---3--:R-:W-:-:S05]  /*1220*/  LOP3.LUT R3, R3, 0xff, R4, 0xb8, !PT ;  /* 0x000000ff03037812 */ /* 0x008fca00078eb804 */
[----:B------:R5:W-:Y:S02]  /*1230*/  STS [UR8+0x38], R3 ;  /* 0x00003803ff007988 */ /* 0x000be40008000808 */
.L_x_40:
[----:B------:R-:W-:Y:S05]  /*1240*/  @P3 BREAK.RELIABLE B2 ;  /* 0x0000000000023942 */ /* 0x000fea0003800100 */
[----:B------:R-:W-:Y:S05]  /*1250*/  @P3 BRA `(.L_x_42) ;  /* 0x00000000000c3947 */ /* 0x000fea0003800000 */
[----:B------:R2:W-:Y:S02]  /*1260*/  STS [UR8+0x20], R6 ;  /* 0x00002006ff007988 */ /* 0x0005e40008000808 */
.L_x_41:
[----:B------:R-:W-:Y:S05]  /*1270*/  BSYNC.RELIABLE B2 ;  /* 0x0000000000027941 */ /* 0x000fea0003800100 */
.L_x_39:
[----:B------:R2:W-:Y:S02]  /*1280*/  @!P3 STS [UR8+0x24], R2 ;  /* 0x00002402ff00b988 */ /* 0x0005e40008000808 */
.L_x_42:
[----:B------:R-:W-:Y:S05]  /*1290*/  BSYNC.RECONVERGENT B3 ;  /* 0x0000000000037941 */ /* 0x000fea0003800200 */
.L_x_38:
[----:B------:R-:W-:Y:S05]  /*12a0*/  WARPSYNC.ALL ;  /* 0x0000000000007948 */ /* 0x000fea0003800000 */
[----:B------:R-:W-:Y:S01]  /*12b0*/  NOP ;  /* 0x0000000000007918 */ /* 0x000fe20000000000 */
[----:B------:R-:W-:Y:S04]  /*12c0*/  BSSY.RECONVERGENT B3, `(.L_x_43) ;  /* 0x000000e000037945 */ /* 0x000fe80003800200 */
[----:B------:R-:W-:Y:S05]  /*12d0*/  @P3 BRA `(.L_x_44) ;  /* 0x0000000000303947 */ /* 0x000fea0003800000 */
[----:B---345:R-:W3:Y:S01]  /*12e0*/  LDS R3, [UR8+0x34] ;  /* 0x00003408ff037984 */ /* 0x038ee20008000800 */
[----:B------:R-:W4:Y:S03]  /*12f0*/  LDC.64 R4, c[0x0][0x3b8] ;  /* 0x0000ee00ff047b82 */ /* 0x000f260000000a00 */
[----:B--2---:R-:W2:Y:S01]  /*1300*/  LDS R2, [UR8+0x1c] ;  /* 0x00001c08ff027984 */ /* 0x004ea20008000800 */
[C---:B----4-:R-:W-:Y:S01]  /*1310*/  SHF.L.U64.HI R5, R4.reuse, 0x1, R5 ;  /* 0x0000000104057819 */ /* 0x050fe20000010205 */
[----:B------:R-:W-:-:S03]  /*1320*/  IMAD.SHL.U32 R4, R4, 0x2, RZ ;  /* 0x0000000204047824 */ /* 0x000fc600078e00ff */
[--C-:B------:R-:W-:Y:S02]  /*1330*/  SHF.R.U32.HI R7, RZ, 0x4, R5.reuse ;  /* 0x00000004ff077819 */ /* 0x100fe40000011605 */
[----:B------:R-:W-:-:S05]  /*1340*/  SHF.R.U64 R4, R4, 0x4, R5 ;  /* 0x0000000404047819 */ /* 0x000fca0000001205 */
[----:B------:R4:W-:Y:S01]  /*1350*/  STS [UR8+0xc], R4 ;  /* 0x00000c04ff007988 */ /* 0x0009e20008000808 */
[----:B---3--:R-:W-:Y:S02]  /*1360*/  LOP3.LUT R3, R3, 0x7, RZ, 0xb8, !PT ;  /* 0x0000000703037812 */ /* 0x008fe400078eb8ff */
[----:B--2---:R-:W-:-:S03]  /*1370*/  LOP3.LUT R2, R2, 0xf, R7, 0xb8, !PT ;  /* 0x0000000f02027812 */ /* 0x004fc600078eb807 */
[----:B------:R4:W-:Y:S04]  /*1380*/  STS [UR8+0x34], R3 ;  /* 0x00003403ff007988 */ /* 0x0009e80008000808 */
[----:B------:R4:W-:Y:S02]  /*1390*/  STS [UR8+0x1c], R2 ;  /* 0x00001c02ff007988 */ /* 0x0009e40008000808 */
.L_x_44:
[----:B------:R-:W-:Y:S05]  /*13a0*/  BSYNC.RECONVERGENT B3 ;  /* 0x0000000000037941 */ /* 0x000fea0003800200 */
.L_x_43:
[----:B------:R-:W-:Y:S04]  /*13b0*/  BSSY.RECONVERGENT B4, `(.L_x_45) ;  /* 0x000001a000047945 */ /* 0x000fe80003800200 */
[----:B------:R-:W-:Y:S04]  /*13c0*/  BSSY.RELIABLE B3, `(.L_x_46) ;  /* 0x0000015000037945 */ /* 0x000fe80003800100 */
[----:B------:R-:W-:Y:S05]  /*13d0*/  @P3 BRA `(.L_x_47) ;  /* 0x0000000000203947 */ /* 0x000fea0003800000 */
[----:B--2-4-:R-:W2:Y:S02]  /*13e0*/  LDS R2, [UR8+0x34] ;  /* 0x00003408ff027984 */ /* 0x014ea40008000800 */
[----:B--2---:R-:W-:-:S05]  /*13f0*/  LOP3.LUT R2, R2, 0x38, RZ, 0xb8, !PT ;  /* 0x0000003802027812 */ /* 0x004fca00078eb8ff */
[----:B------:R2:W-:Y:S01]  /*1400*/  STS [UR8+0x34], R2 ;  /* 0x00003402ff007988 */ /* 0x0005e20008000808 */
[----:B------:R-:W-:Y:S05]  /*1410*/  @P3 BRA `(.L_x_48) ;  /* 0x0000000000203947 */ /* 0x000fea0003800000 */
[----:B--2---:R-:W2:Y:S01]  /*1420*/  LDS R2, [UR8+0x8] ;  /* 0x00000808ff027984 */ /* 0x004ea20008000800 */
[----:B---3-5:R-:W-:-:S05]  /*1430*/  IMAD.MOV.U32 R3, RZ, RZ, 0x780 ;  /* 0x00000780ff037424 */ /* 0x028fca00078e00ff */
[----:B--2---:R-:W-:-:S05]  /*1440*/  LOP3.LUT R2, R2, 0x500, R3, 0xd8, !PT ;  /* 0x0000050002027812 */ /* 0x004fca00078ed803 */
[----:B------:R2:W-:Y:S02]  /*1450*/  STS [UR8+0x8], R2 ;  /* 0x00000802ff007988 */ /* 0x0005e40008000808 */
.L_x_47:
[----:B------:R-:W-:Y:S05]  /*1460*/  @P3 BRA `(.L_x_49) ;  /* 0x0000000000283947 */ /* 0x000fea0003800000 */
[----:B--2-4-:R-:W2:Y:S02]  /*1470*/  LDS R2, [UR8+0x8] ;  /* 0x00000808ff027984 */ /* 0x014ea40008000800 */
[----:B--2---:R-:W-:-:S05]  /*1480*/  LOP3.LUT R2, R2, 0x1800, RZ, 0xb8, !PT ;  /* 0x0000180002027812 */ /* 0x004fca00078eb8ff */
[----:B------:R4:W-:Y:S02]  /*1490*/  STS [UR8+0x8], R2 ;  /* 0x00000802ff007988 */ /* 0x0009e40008000808 */
.L_x_48:
[----:B------:R-:W-:Y:S05]  /*14a0*/  @P3 BREAK.RELIABLE B3 ;  /* 0x0000000000033942 */ /* 0x000fea0003800100 */
[----:B------:R-:W-:Y:S05]  /*14b0*/  @P3 BRA `(.L_x_50) ;  /* 0x0000000000243947 */ /* 0x000fea0003800000 */
[----:B--2-4-:R-:W2:Y:S01]  /*14c0*/  LDS R2, [UR8+0x8] ;  /* 0x00000808ff027984 */ /* 0x014ea20008000800 */
[----:B---3-5:R-:W-:-:S05]  /*14d0*/  IMAD.MOV.U32 R3, RZ, RZ, 0x6000 ;  /* 0x00006000ff037424 */ /* 0x028fca00078e00ff */
[----:B--2---:R-:W-:-:S04]  /*14e0*/  LOP3.LUT R2, R2, 0x6000, R3, 0xd8, !PT ;  /* 0x0000600002027812 */ /* 0x004fc800078ed803 */
[----:B------:R-:W-:-:S05]  /*14f0*/  LOP3.LUT R2, R2, 0x400000, RZ, 0xb8, !PT ;  /* 0x0040000002027812 */ /* 0x000fca00078eb8ff */
[----:B------:R2:W-:Y:S02]  /*1500*/  STS [UR8+0x8], R2 ;  /* 0x00000802ff007988 */ /* 0x0005e40008000808 */
.L_x_49:
[----:B------:R-:W-:Y:S05]  /*1510*/  BSYNC.RELIABLE B3 ;  /* 0x0000000000037941 */ /* 0x000fea0003800100 */
.L_x_46:
[----:B--2-4-:R-:W2:Y:S02]  /*1520*/  @!P3 LDS R2, [UR8+0x8] ;  /* 0x00000808ff02b984 */ /* 0x014ea40008000800 */
[----:B--2---:R-:W-:-:S05]  /*1530*/  @!P3 LOP3.LUT R2, R2, 0x8000, RZ, 0xb8, !PT ;  /* 0x000080000202b812 */ /* 0x004fca00078eb8ff */
[----:B------:R2:W-:Y:S02]  /*1540*/  @!P3 STS [UR8+0x8], R2 ;  /* 0x00000802ff00b988 */ /* 0x0005e40008000808 */
.L_x_50:
[----:B------:R-:W-:Y:S05]  /*1550*/  BSYNC.RECONVERGENT B4 ;  /* 0x0000000000047941 */ /* 0x000fea0003800200 */
.L_x_45:
[----:B------:R-:W-:Y:S05]  /*1560*/  WARPSYNC.ALL ;  /* 0x0000000000007948 */ /* 0x000fea0003800000 */
[----:B------:R-:W-:Y:S01]  /*1570*/  NOP ;  /* 0x0000000000007918 */ /* 0x000fe20000000000 */
[----:B------:R-:W-:-:S04]  /*1580*/  UIADD3 UR4, UPT, UPT, UR4, 0x100, URZ ;  /* 0x0000010004047890 */ /* 0x000fc8000fffe0ff */
[----:B------:R-:W-:-:S04]  /*1590*/  UIADD3 UR14, UP0, UPT, UR4, UR14, URZ ;  /* 0x0000000e040e7290 */ /* 0x000fc8000ff1e0ff */
[----:B------:R-:W-:Y:S01]  /*15a0*/  ULEA.HI.X.SX32 UR15, UR4, UR15, 0x1, UP0 ;  /* 0x0000000f040f7291 */ /* 0x000fe200080f0eff */
[----:B------:R-:W-:Y:S11]  /*15b0*/  @P0 BRA `(.L_x_51) ;  /* 0x0000000000300947 */ /* 0x000ff60003800000 */
[----:B--2-4-:R-:W2:Y:S01]  /*15c0*/  S2R R2, SR_LANEID ;  /* 0x0000000000027919 */ /* 0x014ea20000000000 */
[----:B------:R-:W-:Y:S05]  /*15d0*/  WARPSYNC.ALL ;  /* 0x0000000000007948 */ /* 0x000fea0003800000 */
[----:B------:R-:W-:Y:S01]  /*15e0*/  NOP ;  /* 0x0000000000007918 */ /* 0x000fe20000000000 */
[----:B--2---:R-:W-:-:S05]  /*15f0*/  IMAD.SHL.U32 R4, R2, 0x4, RZ ;  /* 0x0000000402047824 */ /* 0x004fca00078e00ff */
[----:B------:R-:W2:Y:S01]  /*1600*/  LDS R5, [R4+UR8] ;  /* 0x0000000804057984 */ /* 0x000ea20008000800 */
[----:B------:R-:W-:-:S05]  /*1610*/  IADD3 R2, P1, PT, R4, UR14, RZ ;  /* 0x0000000e04027c10 */ /* 0x000fca000ff3e0ff */
[----:B---3-5:R-:W-:-:S05]  /*1620*/  IMAD.X R3, RZ, RZ, UR15, P1 ;  /* 0x0000000fff037e24 */ /* 0x028fca00088e06ff */
[----:B--2---:R2:W3:Y:S01]  /*1630*/  ATOMG.E.EXCH.STRONG.GPU PT, RZ, [R2], R5 ;  /* 0x0000000502ff73a8 */ /* 0x0044e200041ee100 */
[----:B------:R-:W-:-:S04]  /*1640*/  DEPBAR {5,4,3,2,1,0} ;  /* 0x0000003f0000791a */ /* 0x000fc80000000000 */
[----:B------:R-:W4:Y:S02]  /*1650*/  CCTL.E.C.LDCU.IV.DEEP [UR14] ;  /* 0x000000000e007540 */ /* 0x000f240009c08000 */
[----:B----4-:R2:W-:Y:S01]  /*1660*/  UTMACCTL.IV [UR14] ;  /* 0x000000000e0079b9 */ /* 0x0105e20008000000 */
[----:B------:R-:W-:Y:S01]  /*1670*/  NOP ;  /* 0x0000000000007918 */ /* 0x000fe20000000000 */
.L_x_51:
[----:B------:R-:W-:Y:S05]  /*1680*/  @P0 BRA `(.L_x_52) ;  /* 0x00000000000c0947 */ /* 0x000fea0003800000 */
[----:B------:R0:W-:Y:S01]  /*1690*/  UTMACMDFLUSH ;  /* 0x00000000000079b7 */ /* 0x0001e20000000000 */
[----:B------:R-:W-:Y:S05]  /*16a0*/  @P0 BRA `(.L_x_52) ;  /* 0x0000000000040947 */ /* 0x000fea0003800000 */
[----:B------:R-:W-:-:S04]  /*16b0*/  DEPBAR.LE SB0, 0x0 ;  /* 0x000080000000791a */ /* 0x000fc80000000000 */
.L_x_52:
[----:B------:R-:W-:Y:S05]  /*16c0*/  WARPSYNC.ALL ;  /* 0x0000000000007948 */ /* 0x000fea0003800000 */
[----:B------:R-:W-:Y:S01]  /*16d0*/  NOP ;  /* 0x0000000000007918 */ /* 0x000fe20000000000 */
[----:B---3--:R-:W-:Y:S01]  /*16e0*/  BAR.SYNC.DEFER_BLOCKING 0x0 ;  /* 0x0000000000007b1d */ /* 0x008fe20000010000 */
[----:B--2-4-:R-:W-:Y:S01]  /*16f0*/  SHF.R.U32.HI R2, RZ, 0x5, R0 ;  /* 0x00000005ff027819 */ /* 0x014fe20000011600 */
[----:B------:R-:W-:-:S03]  /*1700*/  UIADD3 UR7, UPT, UPT, UR8, 0x30020, URZ ;  /* 0x0003002008077890 */ /* 0x000fc6000fffe0ff */
[----:B------:R-:W-:Y:S01]  /*1710*/  R2UR UR9, R2 ;  /* 0x00000000020972ca */ /* 0x000fe200000e0000 */
[----:B------:R-:W-:Y:S01]  /*1720*/  VOTEU.ALL UP0, P3 ;  /* 0x0000000000ff7886 */ /* 0x000fe20001800000 */
[----:B------:R-:W-:Y:S01]  /*1730*/  UMOV UR4, 0x1 ;  /* 0x0000000100047882 */ /* 0x000fe20000000000 */
[----:B------:R-:W-:Y:S01]  /*1740*/  VOTEU.ALL UP1, P3 ;  /* 0x0000000000ff7886 */ /* 0x000fe20001820000 */
[----:B------:R-:W-:Y:S02]  /*1750*/  BSSY.RECONVERGENT B4, `(.L_x_53) ;  /* 0x0000018000047945 */ /* 0x000fe40003800200 */
[----:B------:R-:W-:-:S04]  /*1760*/  @!UP0 UIADD3 UR18, UPT, UPT, -UR4, 0x100000, URZ ;  /* 0x0010000004128890 */ /* 0x000fc8000fffe1ff */
[----:B------:R-:W-:Y:S02]  /*1770*/  @!UP0 USHF.L.U32 UR19, UR18, 0xb, URZ ;  /* 0x0000000b12138899 */ /* 0x000fe400080006ff */
[----:B------:R-:W-:Y:S02]  /*1780*/  @!UP0 USHF.L.U32 UR18, UR18, 0x1, URZ ;  /* 0x0000000112128899 */ /* 0x000fe400080006ff */
[----:B------:R-:W-:-:S04]  /*1790*/  @!UP0 UIADD3 UR4, UPT, UPT, -UR4, 0x100000, URZ ;  /* 0x0010000004048890 */ /* 0x000fc8000fffe1ff */
[----:B------:R-:W-:Y:S02]  /*17a0*/  @!UP0 USHF.L.U32 UR5, UR4, 0xb, URZ ;  /* 0x0000000b04058899 */ /* 0x000fe400080006ff */
[----:B------:R-:W-:Y:S01]  /*17b0*/  @!UP0 USHF.L.U32 UR4, UR4, 0x1, URZ ;  /* 0x0000000104048899 */ /* 0x000fe200080006ff */
[----:B------:R-:W-:Y:S01]  /*17c0*/  VOTEU.ALL UP0, P3 ;  /* 0x0000000000ff7886 */ /* 0x000fe20001800000 */
[----:B------:R-:W2:Y:S04]  /*17d0*/  FENCE.VIEW.ASYNC.S ;  /* 0x00000000000073c6 */ /* 0x000ea80000000000 */
[----:B--2---:R2:W3:Y:S06]  /*17e0*/  @!UP0 SYNCS.EXCH.64 URZ, [UR8+0x30000], UR18 ;  /* 0x0300001208ff85b2 */ /* 0x0044ec0008000100 */
[----:B------:R2:W3:Y:S02]  /*17f0*/  @!UP1 SYNCS.EXCH.64 URZ, [UR8+0x30020], UR4 ;  /* 0x0300200408ff95b2 */ /* 0x0004e40008000100 */
[----:B---3--:R-:W-:Y:S06]  /*1800*/  BAR.SYNC.DEFER_BLOCKING 0x0 ;  /* 0x0000000000007b1d */ /* 0x008fec0000010000 */
[----:B------:R-:W-:Y:S05]  /*1810*/  @P3 BRA `(.L_x_54) ;  /* 0x00000000002c3947 */ /* 0x000fea0003800000 */
[----:B--2---:R-:W-:Y:S02]  /*1820*/  UMOV UR4, 0x1 ;  /* 0x0000000100047882 */ /* 0x004fe40000000000 */
[----:B------:R-:W-:-:S04]  /*1830*/  UIADD3 UR18, UPT, UPT, -UR4, 0x100000, URZ ;  /* 0x0010000004127890 */ /* 0x000fc8000fffe1ff */
[----:B------:R-:W-:Y:S02]  /*1840*/  USHF.L.U32 UR19, UR18, 0xb, URZ ;  /* 0x0000000b12137899 */ /* 0x000fe400080006ff */
[----:B------:R-:W-:Y:S02]  /*1850*/  USHF.L.U32 UR18, UR18, 0x1, URZ ;  /* 0x0000000112127899 */ /* 0x000fe400080006ff */
[----:B------:R-:W-:-:S04]  /*1860*/  UIADD3 UR4, UPT, UPT, -UR4, 0x100000, URZ ;  /* 0x0010000004047890 */ /* 0x000fc8000fffe1ff */
[----:B------:R-:W-:Y:S02]  /*1870*/  USHF.L.U32 UR5, UR4, 0xb, URZ ;  /* 0x0000000b04057899 */ /* 0x000fe400080006ff */
[----:B------:R-:W-:Y:S01]  /*1880*/  USHF.L.U32 UR4, UR4, 0x1, URZ ;  /* 0x0000000104047899 */ /* 0x000fe200080006ff */
[----:B------:R-:W2:Y:S03]  /*1890*/  FENCE.VIEW.ASYNC.S ;  /* 0x00000000000073c6 */ /* 0x000ea60000000000 */
[----:B--2---:R3:W4:Y:S08]  /*18a0*/  SYNCS.EXCH.64 URZ, [UR8+0x30008], UR18 ;  /* 0x0300081208ff75b2 */ /* 0x0047300008000100 */
[----:B------:R3:W2:Y:S02]  /*18b0*/  SYNCS.EXCH.64 URZ, [UR8+0x30028], UR4 ;  /* 0x0300280408ff75b2 */ /* 0x0006a40008000100 */
[----:B---3--:R-:W-:Y:S01]  /*18c0*/  NOP ;  /* 0x0000000000007918 */ /* 0x008fe20000000000 */
.L_x_54:
[----:B--2---:R-:W-:Y:S05]  /*18d0*/  BSYNC.RECONVERGENT B4 ;  /* 0x0000000000047941 */ /* 0x004fea0003800200 */
.L_x_53:
[----:B----4-:R-:W-:Y:S06]  /*18e0*/  BAR.SYNC.DEFER_BLOCKING 0x0 ;  /* 0x0000000000007b1d */ /* 0x010fec0000010000 */
[----:B------:R-:W-:Y:S04]  /*18f0*/  BSSY.RECONVERGENT B4, `(.L_x_55) ;  /* 0x000000d000047945 */ /* 0x000fe80003800200 */
[----:B------:R-:W-:Y:S05]  /*1900*/  @P3 BRA `(.L_x_56) ;  /* 0x00000000002c3947 */ /* 0x000fea0003800000 */
[----:B------:R-:W-:Y:S02]  /*1910*/  UMOV UR4, 0x1 ;  /* 0x0000000100047882 */ /* 0x000fe40000000000 */
[----:B------:R-:W-:-:S04]  /*1920*/  UIADD3 UR18, UPT, UPT, -UR4, 0x100000, URZ ;  /* 0x0010000004127890 */ /* 0x000fc8000fffe1ff */
[----:B------:R-:W-:Y:S02]  /*1930*/  USHF.L.U32 UR19, UR18, 0xb, URZ ;  /* 0x0000000b12137899 */ /* 0x000fe400080006ff */
[----:B------:R-:W-:Y:S02]  /*1940*/  USHF.L.U32 UR18, UR18, 0x1, URZ ;  /* 0x0000000112127899 */ /* 0x000fe400080006ff */
[----:B------:R-:W-:-:S04]  /*1950*/  UIADD3 UR4, UPT, UPT, -UR4, 0x100000, URZ ;  /* 0x0010000004047890 */ /* 0x000fc8000fffe1ff */
[----:B------:R-:W-:Y:S02]  /*1960*/  USHF.L.U32 UR5, UR4, 0xb, URZ ;  /* 0x0000000b04057899 */ /* 0x000fe400080006ff */
[----:B------:R-:W-:Y:S01]  /*1970*/  USHF.L.U32 UR4, UR4, 0x1, URZ ;  /* 0x0000000104047899 */ /* 0x000fe200080006ff */
[----:B------:R-:W2:Y:S03]  /*1980*/  FENCE.VIEW.ASYNC.S ;  /* 0x00000000000073c6 */ /* 0x000ea60000000000 */
[----:B--2---:R2:W3:Y:S08]  /*1990*/  SYNCS.EXCH.64 URZ, [UR8+0x30010], UR18 ;  /* 0x0300101208ff75b2 */ /* 0x0044f00008000100 */
[----:B------:R2:W4:Y:S01]  /*19a0*/  SYNCS.EXCH.64 URZ, [UR8+0x30030], UR4 ;  /* 0x0300300408ff75b2 */ /* 0x0005220008000100 */
[----:B------:R-:W-:Y:S01]  /*19b0*/  NOP ;  /* 0x0000000000007918 */ /* 0x000fe20000000000 */
.L_x_56:
[----:B--2---:R-:W-:Y:S05]  /*19c0*/  BSYNC.RECONVERGENT B4 ;  /* 0x0000000000047941 */ /* 0x004fea0003800200 */
.L_x_55:
[----:B---34-:R-:W-:Y:S01]  /*19d0*/  BAR.SYNC.DEFER_BLOCKING 0x0 ;  /* 0x0000000000007b1d */ /* 0x018fe20000010000 */
[----:B------:R-:W-:Y:S01]  /*19e0*/  USHF.L.U32 UR23, UR13, 0x7, URZ ;  /* 0x000000070d177899 */ /* 0x000fe200080006ff */
[----:B------:R-:W-:Y:S01]  /*19f0*/  ISETP.GE.AND P0, PT, R12, 0x1, PT ;  /* 0x000000010c00780c */ /* 0x000fe20003f06270 */
[----:B------:R-:W-:-:S03]  /*1a00*/  USHF.L.U32 UR6, UR16, 0x6, URZ ;  /* 0x0000000610067899 */ /* 0x000fc600080006ff */
        /* <DEDUP_REMOVED lines=13> */
.L_x_58:
[----:B--2---:R-:W-:Y:S05]  /*1ae0*/  BSYNC.RECONVERGENT B4 ;  /* 0x0000000000047941 */ /* 0x004fea0003800200 */
.L_x_57:
[----:B------:R-:W-:Y:S05]  /*1af0*/  @!P0 BRA `(.L_x_59) ;  /* 0x0000000c00408947 */ /* 0x000fea0003800000 */
[----:B---34-:R-:W-:Y:S01]  /*1b00*/  BAR.SYNC.DEFER_BLOCKING 0x0 ;  /* 0x0000000000007b1d */ /* 0x018fe20000010000 */
[----:B------:R-:W-:Y:S01]  /*1b10*/  @!P3 IMAD.MOV.U32 R2, RZ, RZ, 0xc000 ;  /* 0x0000c000ff02b424 */ /* 0x000fe200078e00ff */
[----:B------:R-:W-:Y:S01]  /*1b20*/  ELECT P1, URZ, PT ;  /* 0x0000000000ff782f */ /* 0x000fe20003820000 */
[----:B------:R-:W-:-:S03]  /*1b30*/  ULOP3.LUT UR4, UR9, 0x1, URZ, 0xc0, !UPT ;  /* 0x0000000109047892 */ /* 0x000fc6000f8ec0ff */
[C---:B------:R-:W-:Y:S02]  /*1b40*/  ISETP.LT.U32.AND P1, PT, R68.reuse, 0x40, P1 ;  /* 0x000000404400780c */ /* 0x040fe40000f21070 */
[----:B------:R-:W-:Y:S01]  /*1b50*/  ELECT P0, URZ, PT ;  /* 0x0000000000ff782f */ /* 0x000fe20003800000 */
[----:B------:R-:W-:Y:S02]  /*1b60*/  ULEA UR20, UR4, UR8, 0xe ;  /* 0x0000000804147291 */ /* 0x000fe4000f8e70ff */
[----:B------:R-:W-:Y:S01]  /*1b70*/  USHF.L.U32 UR22, UR4, 0x6, URZ ;  /* 0x0000000604167899 */ /* 0x000fe200080006ff */
[----:B------:R-:W-:Y:S01]  /*1b80*/  ISETP.LT.U32.AND P0, PT, R68, 0x20, P0 ;  /* 0x000000204400780c */ /* 0x000fe20000701070 */
[----:B------:R-:W-:Y:S01]  /*1b90*/  UIADD3 UR16, UPT, UPT, UR8, 0x20000, URZ ;  /* 0x0002000008107890 */ /* 0x000fe2000fffe0ff */
[----:B------:R-:W-:-:S05]  /*1ba0*/  UMOV UR18, UR6 ;  /* 0x0000000600127c82 */ /* 0x000fca0008000000 */
[----:B------:R-:W-:Y:S01]  /*1bb0*/  VOTEU.ANY UP0, P1 ;  /* 0x0000000000ff7886 */ /* 0x000fe20000800100 */
[----:B------:R2:W-:Y:S01]  /*1bc0*/  @!P3 SYNCS.ARRIVE.TRANS64 RZ, [UR8+0x30000], R2 ;  /* 0x03000002ffffb9a7 */ /* 0x0005e20008000008 */
[----:B------:R3:W-:Y:S06]  /*1bd0*/  MEMBAR.ALL.CTA ;  /* 0x0000000000007992 */ /* 0x0007ec0000008000 */
[----:B---3--:R-:W3:Y:S01]  /*1be0*/  FENCE.VIEW.ASYNC.S ;  /* 0x00000000000073c6 */ /* 0x008ee20000000000 */
[----:B------:R-:W-:Y:S01]  /*1bf0*/  @UP0 UIADD3 UR21, UPT, UPT, UR8, 0x30000, URZ ;  /* 0x0003000008150890 */ /* 0x000fe2000fffe0ff */
[----:B---3--:R-:W-:Y:S01]  /*1c00*/  VOTEU.ANY UP0, P1 ;  /* 0x0000000000ff7886 */ /* 0x008fe20000800100 */
[----:B------:R-:W-:Y:S01]  /*1c10*/  VOTEU.ANY UP1, P0 ;  /* 0x0000000000ff7886 */ /* 0x000fe20000020100 */
[----:B------:R-:W-:-:S04]  /*1c20*/  VOTEU.ANY UP2, P0 ;  /* 0x0000000000ff7886 */ /* 0x000fc80000040100 */
[----:B------:R-:W-:Y:S01]  /*1c30*/  @UP1 UIADD3 UR17, UPT, UPT, UR8, 0x30000, URZ ;  /* 0x0003000008111890 */ /* 0x000fe2000fffe0ff */
[----:B------:R-:W-:Y:S01]  /*1c40*/  @UP1 UMOV UR19, URZ ;  /* 0x000000ff00131c82 */ /* 0x000fe20008000000 */
[----:B------:R-:W-:Y:S06]  /*1c50*/  BAR.SYNC.DEFER_BLOCKING 0x0 ;  /* 0x0000000000007b1d */ /* 0x000fec0000010000 */
[----:B------:R2:W-:Y:S01]  /*1c60*/  @UP0 UTMALDG.2D [UR20], [UR10] ;  /* 0x000000140a0005b4 */ /* 0x0005e20008008000 */
[----:B------:R-:W-:Y:S01]  /*1c70*/  UISETP.NE.U32.AND UP0, UPT, UR9, URZ, UPT ;  /* 0x000000ff0900728c */ /* 0x000fe2000bf05070 */
[----:B------:R-:W-:Y:S06]  /*1c80*/  BAR.SYNC.DEFER_BLOCKING 0x0 ;  /* 0x0000000000007b1d */ /* 0x000fec0000010000 */
[----:B------:R2:W-:Y:S02]  /*1c90*/  @UP2 UTMALDG.2D [UR16], [UR32] ;  /* 0x00000010200025b4 */ /* 0x0005e40008008000 */
[----:B------:R-:W-:Y:S06]  /*1ca0*/  BAR.SYNC.DEFER_BLOCKING 0x0 ;  /* 0x0000000000007b1d */ /* 0x000fec0000010000 */
[----:B------:R-:W3:Y:S02]  /*1cb0*/  SYNCS.PHASECHK.TRANS64.TRYWAIT P0, [UR8+0x30000], RZ ;  /* 0x030000ffff0075a7 */ /* 0x000ee40008001108 */
[----:B--23--:R-:W-:Y:S05]  /*1cc0*/  @!P0 BRA `(.L_x_60) ;  /* 0x0000001000f08947 */ /* 0x00cfea0003800000 */
.L_x_78:
[----:B------:R-:W-:Y:S05]  /*1cd0*/  BRA.U UP0, `(.L_x_61) ;  /* 0x0000000100c47547 */ /* 0x000fea000b800000 */
[----:B------:R-:W-:Y:S02]  /*1ce0*/  USHF.R.U32.HI UR18, URZ, 0x4, UR16 ;  /* 0x00000004ff127899 */ /* 0x000fe40008011610 */
[----:B------:R-:W-:Y:S02]  /*1cf0*/  USHF.R.U32.HI UR16, URZ, 0x4, UR8 ;  /* 0x00000004ff107899 */ /* 0x000fe40008011608 */
[----:B------:R-:W-:Y:S02]  /*1d00*/  USGXT.U32 UR18, UR18, 0xe ;  /* 0x0000000e1212789a */ /* 0x000fe40008000000 */
[----:B------:R-:W-:Y:S02]  /*1d10*/  USGXT.U32 UR16, UR16, 0xe ;  /* 0x0000000e1010789a */ /* 0x000fe40008000000 */
[----:B------:R-:W-:Y:S02]  /*1d20*/  UIADD3 UR56, UP1, UPT, UR18, 0x80, URZ ;  /* 0x0000008012387890 */ /* 0x000fe4000ff3e0ff */
[----:B------:R-:W-:Y:S01]  /*1d30*/  UIADD3 UR58, UP0, UPT, UR16, 0x2, URZ ;  /* 0x00000002103a7890 */ /* 0x000fe2000ff1e0ff */
[----:B------:R-:W-:Y:S01]  /*1d40*/  UMOV UR4, URZ ;  /* 0x000000ff00047c82 */ /* 0x000fe20008000000 */
[----:B------:R-:W-:-:S02]  /*1d50*/  UMOV UR5, URZ ;  /* 0x000000ff00057c82 */ /* 0x000fc40008000000 */
[----:B------:R-:W-:Y:S02]  /*1d60*/  UIADD3.X UR59, UPT, UPT, UR4, 0x40004040, URZ, UP0, !UPT ;  /* 0x40004040043b7890 */ /* 0x000fe400087fe4ff */
[----:B------:R-:W-:Y:S02]  /*1d70*/  UIADD3.X UR57, UPT, UPT, UR5, 0x40004040, URZ, UP1, !UPT ;  /* 0x4000404005397890 */ /* 0x000fe40008ffe4ff */
[----:B------:R-:W-:Y:S02]  /*1d80*/  UIADD3.64 UR4, UPT, UPT, UR58, 0x2, URZ ;  /* 0x000000023a047897 */ /* 0x000fe4000fffe0ff */
[----:B------:R-:W-:Y:S02]  /*1d90*/  UIADD3.64 UR34, UPT, UPT, UR56, 0x80, URZ ;  /* 0x0000008038227897 */ /* 0x000fe4000fffe0ff */
[----:B------:R-:W-:Y:S02]  /*1da0*/  UIADD3.64 UR36, UPT, UPT, UR58, 0x4, URZ ;  /* 0x000000043a247897 */ /* 0x000fe4000fffe0ff */
[----:B------:R-:W-:-:S02]  /*1db0*/  UIADD3.64 UR38, UPT, UPT, UR56, 0x100, URZ ;  /* 0x0000010038267897 */ /* 0x000fc4000fffe0ff */
[----:B------:R-:W-:Y:S02]  /*1dc0*/  UIADD3.64 UR40, UPT, UPT, UR58, 0x3fe, URZ ;  /* 0x000003fe3a287897 */ /* 0x000fe4000fffe0ff */
[----:B------:R-:W-:Y:S02]  /*1dd0*/  UIADD3.64 UR42, UPT, UPT, UR56, 0x180, URZ ;  /* 0x00000180382a7897 */ /* 0x000fe4000fffe0ff */
[----:B------:R-:W-:Y:S02]  /*1de0*/  UIADD3.64 UR44, UPT, UPT, UR58, 0x400, URZ ;  /* 0x000004003a2c7897 */ /* 0x000fe4000fffe0ff */
[----:B------:R-:W-:Y:S02]  /*1df0*/  UIADD3.64 UR46, UPT, UPT, UR56, 0x200, URZ ;  /* 0x00000200382e7897 */ /* 0x000fe4000fffe0ff */
[----:B------:R-:W-:Y:S02]  /*1e00*/  UIADD3.64 UR48, UPT, UPT, UR58, 0x402, URZ ;  /* 0x000004023a307897 */ /* 0x000fe4000fffe0ff */
[----:B------:R-:W-:Y:S01]  /*1e10*/  UIADD3.64 UR50, UPT, UPT, UR56, 0x280, URZ ;  /* 0x0000028038327897 */ /* 0x000fe2000fffe0ff */
[----:B------:R-:W-:Y:S01]  /*1e20*/  UMOV UR24, 0x0 ;  /* 0x0000000000187882 */ /* 0x000fe20000000000 */
[----:B------:R-:W-:Y:S01]  /*1e30*/  UMOV UR25, 0x8110490 ;  /* 0x0811049000197882 */ /* 0x000fe20000000000 */
[----:B------:R-:W-:Y:S01]  /*1e40*/  UIADD3.64 UR52, UPT, UPT, UR58, 0x404, URZ ;  /* 0x000004043a347897 */ /* 0x000fe2000fffe0ff */
[----:B------:R-:W-:Y:S01]  /*1e50*/  UMOV UR17, 0x40004040 ;  /* 0x4000404000117882 */ /* 0x000fe20000000000 */
[----:B------:R-:W-:Y:S01]  /*1e60*/  UIADD3.64 UR54, UPT, UPT, UR56, 0x300, URZ ;  /* 0x0000030038367897 */ /* 0x000fe2000fffe0ff */
[----:B------:R-:W-:Y:S01]  /*1e70*/  UMOV UR19, 0x40004040 ;  /* 0x4000404000137882 */ /* 0x000fe20000000000 */
[----:B------:R-:W-:Y:S01]  /*1e80*/  UMOV UR20, 0x0 ;  /* 0x0000000000147882 */ /* 0x000fe20000000000 */
[----:B------:R-:W-:Y:S01]  /*1e90*/  UMOV UR21, 0x8110490 ;  /* 0x0811049000157882 */ /* 0x000fe20000000000 */
[----:B------:R-:W-:Y:S01]  /*1ea0*/  UMOV UR28, 0x0 ;  /* 0x00000000001c7882 */ /* 0x000fe20000000000 */
[----:B------:R-:W-:Y:S01]  /*1eb0*/  UMOV UR29, 0x8110490 ;  /* 0x08110490001d7882 */ /* 0x000fe20000000000 */
[----:B------:R2:W-:Y:S01]  /*1ec0*/  UTCHMMA gdesc[UR16], gdesc[UR18], tmem[UR12], tmem[UR24], idesc[UR25], !UPT ;  /* 0x00ff1812100075ea */ /* 0x0005e2000f80000c */
[----:B------:R-:W-:Y:S01]  /*1ed0*/  UMOV UR26, 0x0 ;  /* 0x00000000001a7882 */ /* 0x000fe20000000000 */
[----:B------:R-:W-:Y:S01]  /*1ee0*/  UMOV UR27, 0x8110490 ;  /* 0x08110490001b7882 */ /* 0x000fe20000000000 */
[----:B------:R2:W-:Y:S01]  /*1ef0*/  UTCHMMA gdesc[UR58], gdesc[UR56], tmem[UR12], tmem[UR20], idesc[UR21], UPT ;  /* 0x00ff14383a0075ea */ /* 0x0005e2000b80000c */
        /* <DEDUP_REMOVED lines=12> */
[----:B------:R2:W-:Y:S01]  /*1fc0*/  UTCHMMA gdesc[UR48], gdesc[UR50], tmem[UR12], tmem[UR62], idesc[UR63], UPT ;  /* 0x00ff3e32300075ea */ /* 0x0005e2000b80000c */
[----:B------:R2:W-:Y:S01]  /*1fd0*/  UTCHMMA gdesc[UR52], gdesc[UR54], tmem[UR12], tmem[UR64], idesc[UR65], UPT ;  /* 0x00ff4036340075ea */ /* 0x0005e2000b80000c */
[----:B------:R-:W-:Y:S01]  /*1fe0*/  NOP ;  /* 0x0000000000007918 */ /* 0x000fe20000000000 */
.L_x_61:
[----:B------:R-:W-:Y:S01]  /*1ff0*/  ELECT P0, URZ, PT ;  /* 0x0000000000ff782f */ /* 0x000fe20003800000 */
[----:B--2---:R-:W-:Y:S01]  /*2000*/  UMOV UR4, UR7 ;  /* 0x0000000700047c82 */ /* 0x004fe20008000000 */
[----:B------:R-:W-:Y:S02]  /*2010*/  UMOV UR5, URZ ;  /* 0x000000ff00057c82 */ /* 0x000fe40008000000 */
[----:B------:R-:W-:-:S13]  /*2020*/  ISETP.LT.U32.AND P0, PT, R68, 0x20, P0 ;  /* 0x000000204400780c */ /* 0x000fda0000701070 */
[----:B------:R-:W-:Y:S01]  /*2030*/  VOTEU.ANY UP0, P0 ;  /* 0x0000000000ff7886 */ /* 0x000fe20000000100 */
[----:B------:R-:W-:Y:S01]  /*2040*/  VOTEU.ANY UP1, P0 ;  /* 0x0000000000ff7886 */ /* 0x000fe20000020100 */
[----:B------:R-:W-:-:S03]  /*2050*/  ISETP.GE.U32.AND P0, PT, R12, 0x81, PT ;  /* 0x000000810c00780c */ /* 0x000fc60003f06070 */
[----:B------:R-:W-:Y:S02]  /*2060*/  @UP0 UMOV UR4, UR4 ;  /* 0x0000000400040c82 */ /* 0x000fe40008000000 */
[----:B------:R2:W-:Y:S01]  /*2070*/  @UP1 UTCBAR [UR4], URZ ;  /* 0x000000ff040013e9 */ /* 0x0005e200080000ff */
[----:B------:R-:W-:Y:S06]  /*2080*/  BAR.SYNC.DEFER_BLOCKING 0x0 ;  /* 0x0000000000007b1d */ /* 0x000fec0000010000 */
[----:B------:R-:W3:Y:S02]  /*2090*/  SYNCS.PHASECHK.TRANS64.TRYWAIT P1, [UR8+0x30020], RZ ;  /* 0x030020ffff0075a7 */ /* 0x000ee40008021108 */
[----:B--23--:R-:W-:Y:S05]  /*20a0*/  @!P1 BRA `(.L_x_62) ;  /* 0x0000001000049947 */ /* 0x00cfea0003800000 */
.L_x_79:
[----:B------:R-:W-:Y:S01]  /*20b0*/  IMAD.MOV.U32 R2, RZ, RZ, RZ ;  /* 0x000000ffff027224 */ /* 0x000fe200078e00ff */
[----:B------:R-:W-:Y:S06]  /*20c0*/  @!P0 BRA `(.L_x_59) ;  /* 0x0000000400cc8947 */ /* 0x000fec0003800000 */
[----:B------:R-:W2:Y:S01]  /*20d0*/  LDCU UR34, c[0x0][0x3a0] ;  /* 0x00007400ff2277ac */ /* 0x000ea20008000800 */
[----:B------:R-:W-:Y:S01]  /*20e0*/  UMOV UR13, 0x1 ;  /* 0x00000001000d7882 */ /* 0x000fe20000000000 */
[----:B------:R-:W-:-:S05]  /*20f0*/  UMOV UR7, 0x80 ;  /* 0x0000008000077882 */ /* 0x000fca0000000000 */
.L_x_66:
[----:B------:R-:W-:Y:S01]  /*2100*/  BAR.SYNC.DEFER_BLOCKING 0x0 ;  /* 0x0000000000007b1d */ /* 0x000fe20000010000 */
[----:B------:R-:W-:Y:S01]  /*2110*/  ULEA UR35, UR13, UR8, 0x3 ;  /* 0x000000080d237291 */ /* 0x000fe2000f8e18ff */
[----:B-----5:R-:W-:Y:S01]  /*2120*/  @!P3 IMAD.MOV.U32 R3, RZ, RZ, 0xc000 ;  /* 0x0000c000ff03b424 */ /* 0x020fe200078e00ff */
[----:B------:R-:W-:Y:S01]  /*2130*/  ELECT P1, URZ, PT ;  /* 0x0000000000ff782f */ /* 0x000fe20003820000 */
[----:B------:R-:W-:-:S03]  /*2140*/  ULEA UR16, UR13, UR8, 0xf ;  /* 0x000000080d107291 */ /* 0x000fc6000f8e78ff */
[----:B------:R-:W-:Y:S01]  /*2150*/  ISETP.LT.U32.AND P1, PT, R68, 0x40, P1 ;  /* 0x000000404400780c */ /* 0x000fe20000f21070 */
[----:B------:R-:W-:Y:S01]  /*2160*/  ULOP3.LUT UR22, UR9, 0x1, URZ, 0xc0, !UPT ;  /* 0x0000000109167892 */ /* 0x000fe2000f8ec0ff */
[----:B------:R-:W-:-:S03]  /*2170*/  ELECT P0, URZ, PT ;  /* 0x0000000000ff782f */ /* 0x000fc60003800000 */
[----:B------:R-:W-:Y:S02]  /*2180*/  ULEA UR20, UR22, UR16, 0xe ;  /* 0x0000001016147291 */ /* 0x000fe4000f8e70ff */
[----:B------:R-:W-:Y:S01]  /*2190*/  ULEA UR22, UR22, UR7, 0x6 ;  /* 0x0000000716167291 */ /* 0x000fe2000f8e30ff */
[----:B------:R-:W-:Y:S01]  /*21a0*/  ISETP.LT.U32.AND P0, PT, R68, 0x20, P0 ;  /* 0x000000204400780c */ /* 0x000fe20000701070 */
[----:B------:R-:W-:-:S04]  /*21b0*/  ULEA UR4, UR13, UR8, 0xe ;  /* 0x000000080d047291 */ /* 0x000fc8000f8e70ff */
[----:B------:R-:W-:Y:S01]  /*21c0*/  VOTEU.ANY UP0, P1 ;  /* 0x0000000000ff7886 */ /* 0x000fe20000800100 */
[----:B------:R-:W-:Y:S01]  /*21d0*/  UIADD3 UR4, UPT, UPT, UR4, 0x20000, URZ ;  /* 0x0002000004047890 */ /* 0x000fe2000fffe0ff */
[----:B------:R3:W-:Y:S01]  /*21e0*/  @!P3 SYNCS.ARRIVE.TRANS64 RZ, [UR35+0x30000], R3 ;  /* 0x03000003ffffb9a7 */ /* 0x0007e20008000023 */
[----:B------:R4:W-:Y:S06]  /*21f0*/  MEMBAR.ALL.CTA ;  /* 0x0000000000007992 */ /* 0x0009ec0000008000 */
[----:B----4-:R-:W4:Y:S01]  /*2200*/  FENCE.VIEW.ASYNC.S ;  /* 0x00000000000073c6 */ /* 0x010f220000000000 */
[----:B------:R-:W-:Y:S01]  /*2210*/  @UP0 UIADD3 UR21, UPT, UPT, UR35, 0x30000, URZ ;  /* 0x0003000023150890 */ /* 0x000fe2000fffe0ff */
[----:B----4-:R-:W-:Y:S01]  /*2220*/  VOTEU.ANY UP0, P1 ;  /* 0x0000000000ff7886 */ /* 0x010fe20000800100 */
[----:B------:R-:W-:Y:S01]  /*2230*/  VOTEU.ANY UP1, P0 ;  /* 0x0000000000ff7886 */ /* 0x000fe20000020100 */
[----:B---3--:R-:W-:-:S04]  /*2240*/  IMAD.U32 R3, R2, -0x80000000, RZ ;  /* 0x8000000002037824 */ /* 0x008fc800078e00ff */
[----:B------:R-:W-:Y:S01]  /*2250*/  @UP1 UIADD3 UR5, UPT, UPT, UR35, 0x30000, URZ ;  /* 0x0003000023051890 */ /* 0x000fe2000fffe0ff */
[----:B------:R-:W-:Y:S01]  /*2260*/  VOTEU.ANY UP1, P0 ;  /* 0x0000000000ff7886 */ /* 0x000fe20000020100 */
[----:B------:R-:W-:Y:S06]  /*2270*/  BAR.SYNC.DEFER_BLOCKING 0x0 ;  /* 0x0000000000007b1d */ /* 0x000fec0000010000 */
[----:B------:R3:W-:Y:S01]  /*2280*/  @UP0 UTMALDG.2D [UR20], [UR10] ;  /* 0x000000140a0005b4 */ /* 0x0007e20008008000 */
[----:B------:R-:W-:Y:S01]  /*2290*/  UISETP.NE.U32.AND UP0, UPT, UR9, URZ, UPT ;  /* 0x000000ff0900728c */ /* 0x000fe2000bf05070 */
[----:B------:R-:W-:Y:S06]  /*22a0*/  BAR.SYNC.DEFER_BLOCKING 0x0 ;  /* 0x0000000000007b1d */ /* 0x000fec0000010000 */
[----:B------:R3:W-:Y:S02]  /*22b0*/  @UP1 UTMALDG.2D [UR4], [UR32] ;  /* 0x00000004200015b4 */ /* 0x0007e40008008000 */
[----:B------:R-:W-:Y:S06]  /*22c0*/  BAR.SYNC.DEFER_BLOCKING 0x0 ;  /* 0x0000000000007b1d */ /* 0x000fec0000010000 */
[----:B------:R-:W4:Y:S02]  /*22d0*/  SYNCS.PHASECHK.TRANS64.TRYWAIT P0, [UR35+0x30000], R3 ;  /* 0x03000003ff0075a7 */ /* 0x000f240008001123 */
[----:B---34-:R-:W-:Y:S05]  /*22e0*/  @!P0 BRA `(.L_x_63) ;  /* 0x0000000c00808947 */ /* 0x018fea0003800000 */
.L_x_80:
        /* <DEDUP_REMOVED lines=8> */
[----:B------:R-:W-:Y:S01]  /*2370*/  UMOV UR5, URZ ;  /* 0x000000ff00057c82 */ /* 0x000fe20008000000 */
[----:B------:R-:W-:-:S02]  /*2380*/  UIADD3.X UR29, UPT, UPT, UR4, 0x40004040, URZ, UP0, !UPT ;  /* 0x40004040041d7890 */ /* 0x000fc400087fe4ff */
[----:B------:R-:W-:Y:S02]  /*2390*/  UIADD3 UR42, UP3, UPT, UR28, 0x2, URZ ;  /* 0x000000021c2a7890 */ /* 0x000fe4000ff7e0ff */
[----:B------:R-:W-:Y:S02]  /*23a0*/  UIADD3.X UR27, UPT, UPT, UR5, 0x40004040, URZ, UP1, !UPT ;  /* 0x40004040051b7890 */ /* 0x000fe40008ffe4ff */
[----:B------:R-:W-:Y:S02]  /*23b0*/  UIADD3 UR44, UP2, UPT, UR26, 0x80, URZ ;  /* 0x000000801a2c7890 */ /* 0x000fe4000ff5e0ff */
[----:B------:R-:W-:Y:S02]  /*23c0*/  UIADD3 UR46, UP6, UPT, UR28, 0x4, URZ ;  /* 0x000000041c2e7890 */ /* 0x000fe4000ffde0ff */
[----:B------:R-:W-:Y:S02]  /*23d0*/  UIADD3 UR48, UP5, UPT, UR26, 0x100, URZ ;  /* 0x000001001a307890 */ /* 0x000fe4000ffbe0ff */
[----:B------:R-:W-:-:S02]  /*23e0*/  UIADD3 UR50, UP1, UPT, UR28, 0x3fe, URZ ;  /* 0x000003fe1c327890 */ /* 0x000fc4000ff3e0ff */
[----:B------:R-:W-:Y:S02]  /*23f0*/  UIADD3 UR52, UP0, UPT, UR26, 0x180, URZ ;  /* 0x000001801a347890 */ /* 0x000fe4000ff1e0ff */
[----:B------:R-:W-:Y:S02]  /*2400*/  UIADD3.X UR43, UPT, UPT, UR29, URZ, URZ, UP3, !UPT ;  /* 0x000000ff1d2b7290 */ /* 0x000fe40009ffe4ff */
[----:B------:R-:W-:Y:S02]  /*2410*/  UIADD3 UR54, UP4, UPT, UR28, 0x400, URZ ;  /* 0x000004001c367890 */ /* 0x000fe4000ff9e0ff */
[----:B------:R-:W-:Y:S02]  /*2420*/  UIADD3 UR56, UP3, UPT, UR26, 0x200, URZ ;  /* 0x000002001a387890 */ /* 0x000fe4000ff7e0ff */
[----:B------:R-:W-:Y:S02]  /*2430*/  UIADD3.X UR45, UPT, UPT, UR27, URZ, URZ, UP2, !UPT ;  /* 0x000000ff1b2d7290 */ /* 0x000fe400097fe4ff */
[----:B------:R-:W-:-:S02]  /*2440*/  UIADD3.X UR47, UPT, UPT, UR29, URZ, URZ, UP6, !UPT ;  /* 0x000000ff1d2f7290 */ /* 0x000fc4000b7fe4ff */
[----:B------:R-:W-:Y:S02]  /*2450*/  UIADD3 UR58, UP2, UPT, UR28, 0x402, URZ ;  /* 0x000004021c3a7890 */ /* 0x000fe4000ff5e0ff */
[----:B------:R-:W-:Y:S02]  /*2460*/  UIADD3 UR60, UP6, UPT, UR26, 0x280, URZ ;  /* 0x000002801a3c7890 */ /* 0x000fe4000ffde0ff */
[----:B------:R-:W-:Y:S02]  /*2470*/  UIADD3.X UR49, UPT, UPT, UR27, URZ, URZ, UP5, !UPT ;  /* 0x000000ff1b317290 */ /* 0x000fe4000affe4ff */
[----:B------:R-:W-:Y:S02]  /*2480*/  UIADD3.X UR51, UPT, UPT, UR29, URZ, URZ, UP1, !UPT ;  /* 0x000000ff1d337290 */ /* 0x000fe40008ffe4ff */
[----:B------:R-:W-:Y:S02]  /*2490*/  UIADD3 UR4, UP5, UPT, UR28, 0x404, URZ ;  /* 0x000004041c047890 */ /* 0x000fe4000ffbe0ff */
[----:B------:R-:W-:-:S02]  /*24a0*/  UIADD3 UR30, UP1, UPT, UR26, 0x300, URZ ;  /* 0x000003001a1e7890 */ /* 0x000fc4000ff3e0ff */
[----:B------:R-:W-:Y:S02]  /*24b0*/  UIADD3.X UR53, UPT, UPT, UR27, URZ, URZ, UP0, !UPT ;  /* 0x000000ff1b357290 */ /* 0x000fe400087fe4ff */
[----:B------:R-:W-:Y:S02]  /*24c0*/  UIADD3.X UR55, UPT, UPT, UR29, URZ, URZ, UP4, !UPT ;  /* 0x000000ff1d377290 */ /* 0x000fe4000a7fe4ff */
[----:B------:R-:W-:Y:S02]  /*24d0*/  UIADD3.X UR57, UPT, UPT, UR27, URZ, URZ, UP3, !UPT ;  /* 0x000000ff1b397290 */ /* 0x000fe40009ffe4ff */
[----:B------:R-:W-:Y:S02]  /*24e0*/  UIADD3.X UR59, UPT, UPT, UR29, URZ, URZ, UP2, !UPT ;  /* 0x000000ff1d3b7290 */ /* 0x000fe400097fe4ff */
[----:B------:R-:W-:Y:S01]  /*24f0*/  UIADD3.X UR61, UPT, UPT, UR27, URZ, URZ, UP6, !UPT ;  /* 0x000000ff1b3d7290 */ /* 0x000fe2000b7fe4ff */
[----:B------:R-:W-:Y:S01]  /*2500*/  UMOV UR16, 0x0 ;  /* 0x0000000000107882 */ /* 0x000fe20000000000 */
[----:B------:R-:W-:Y:S01]  /*2510*/  UMOV UR17, 0x8110490 ;  /* 0x0811049000117882 */ /* 0x000fe20000000000 */
[----:B------:R-:W-:Y:S01]  /*2520*/  UMOV UR21, 0x40004040 ;  /* 0x4000404000157882 */ /* 0x000fe20000000000 */
[----:B------:R-:W-:Y:S01]  /*2530*/  UMOV UR25, 0x40004040 ;  /* 0x4000404000197882 */ /* 0x000fe20000000000 */
[----:B------:R-:W-:Y:S01]  /*2540*/  UIADD3.X UR5, UPT, UPT, UR29, URZ, URZ, UP5, !UPT ;  /* 0x000000ff1d057290 */ /* 0x000fe2000affe4ff */
[----:B------:R3:W-:Y:S01]  /*2550*/  UTCHMMA gdesc[UR20], gdesc[UR24], tmem[UR12], tmem[UR16], idesc[UR17], UPT ;  /* 0x00ff1018140075ea */ /* 0x0007e2000b80000c */
[----:B------:R-:W-:Y:S01]  /*2560*/  UIADD3.X UR31, UPT, UPT, UR27, URZ, URZ, UP1, !UPT ;  /* 0x000000ff1b1f7290 */ /* 0x000fe20008ffe4ff */
[----:B------:R-:W-:Y:S01]  /*2570*/  UMOV UR18, 0x0 ;  /* 0x0000000000127882 */ /* 0x000fe20000000000 */
[----:B------:R-:W-:Y:S01]  /*2580*/  UMOV UR19, 0x8110490 ;  /* 0x0811049000137882 */ /* 0x000fe20000000000 */
[----:B------:R-:W-:Y:S01]  /*2590*/  UMOV UR38, 0x0 ;  /* 0x0000000000267882 */ /* 0x000fe20000000000 */
[----:B------:R-:W-:Y:S01]  /*25a0*/  UMOV UR39, 0x8110490 ;  /* 0x0811049000277882 */ /* 0x000fe20000000000 */
        /* <DEDUP_REMOVED lines=18> */
.L_x_64:
[----:B------:R-:W-:Y:S01]  /*26d0*/  ELECT P0, URZ, PT ;  /* 0x0000000000ff782f */ /* 0x000fe20003800000 */
[----:B---3--:R-:W-:-:S03]  /*26e0*/  UIADD3 UR4, UPT, UPT, UR35, 0x30020, URZ ;  /* 0x0003002023047890 */ /* 0x008fc6000fffe0ff */
[----:B------:R-:W-:Y:S01]  /*26f0*/  ISETP.LT.U32.AND P0, PT, R68, 0x20, P0 ;  /* 0x000000204400780c */ /* 0x000fe20000701070 */
[----:B------:R-:W-:-:S12]  /*2700*/  UMOV UR5, URZ ;  /* 0x000000ff00057c82 */ /* 0x000fd80008000000 */
[----:B------:R-:W-:Y:S01]  /*2710*/  VOTEU.ANY UP0, P0 ;  /* 0x0000000000ff7886 */ /* 0x000fe20000000100 */
[----:B------:R-:W-:-:S04]  /*2720*/  VOTEU.ANY UP1, P0 ;  /* 0x0000000000ff7886 */ /* 0x000fc80000020100 */
[----:B------:R-:W-:Y:S02]  /*2730*/  @UP0 UMOV UR4, UR4 ;  /* 0x0000000400040c82 */ /* 0x000fe40008000000 */
[----:B------:R3:W-:Y:S01]  /*2740*/  @UP1 UTCBAR [UR4], URZ ;  /* 0x000000ff040013e9 */ /* 0x0007e200080000ff */
[----:B------:R-:W-:Y:S06]  /*2750*/  BAR.SYNC.DEFER_BLOCKING 0x0 ;  /* 0x0000000000007b1d */ /* 0x000fec0000010000 */
[----:B------:R-:W4:Y:S02]  /*2760*/  SYNCS.PHASECHK.TRANS64.TRYWAIT P0, [UR35+0x30020], R3 ;  /* 0x03002003ff0075a7 */ /* 0x000f240008001123 */
[----:B---34-:R-:W-:Y:S05]  /*2770*/  @!P0 BRA `(.L_x_65) ;  /* 0x0000000800688947 */ /* 0x018fea0003800000 */
.L_x_81:
[----:B------:R-:W-:Y:S02]  /*2780*/  UIADD3 UR13, UPT, UPT, UR13, 0x1, URZ ;  /* 0x000000010d0d7890 */ /* 0x000fe4000fffe0ff */
[----:B------:R-:W-:Y:S02]  /*2790*/  UIADD3 UR7, UPT, UPT, UR7, 0x80, URZ ;  /* 0x0000008007077890 */ /* 0x000fe4000fffe0ff */
[----:B------:R-:W-:-:S04]  /*27a0*/  UISETP.NE.U32.AND UP0, UPT, UR13, 0x4, UPT ;  /* 0x000000040d00788c */ /* 0x000fc8000bf05070 */
[----:B------:R-:W-:Y:S02]  /*27b0*/  USEL UR13, UR13, URZ, UP0 ;  /* 0x000000ff0d0d7287 */ /* 0x000fe40008000000 */
[----:B------:R-:W-:Y:S02]  /*27c0*/  USEL UR4, URZ, 0x1, UP0 ;  /* 0x00000001ff047887 */ /* 0x000fe40008000000 */
[----:B--2---:R-:W-:-:S04]  /*27d0*/  UISETP.GE.AND UP0, UPT, UR7, UR34, UPT ;  /* 0x000000220700728c */ /* 0x004fc8000bf06270 */
[----:B------:R-:W-:-:S05]  /*27e0*/  LOP3.LUT R2, R2, UR4, RZ, 0x3c, !PT ;  /* 0x0000000402027c12 */ /* 0x000fca000f8e3cff */
[----:B------:R-:W-:Y:S05]  /*27f0*/  BRA.U !UP0, `(.L_x_66) ;  /* 0xfffffff908407547 */ /* 0x000fea000b83ffff */
.L_x_59:
[----:B---34-:R-:W-:Y:S06]  /*2800*/  BAR.SYNC.DEFER_BLOCKING 0x0 ;  /* 0x0000000000007b1d */ /* 0x018fec0000010000 */
[----:B------:R-:W-:Y:S04]  /*2810*/  BSSY.RECONVERGENT B4, `(.L_x_67) ;  /* 0x0000004000047945 */ /* 0x000fe80003800200 */
[----:B------:R-:W-:Y:S05]  /*2820*/  @P3 BRA `(.L_x_68) ;  /* 0x0000000000083947 */ /* 0x000fea0003800000 */
[----:B------:R-:W2:Y:S02]  /*2830*/  SYNCS.CCTL.IV [UR8+0x30000] ;  /* 0x03000000ff0079b1 */ /* 0x000ea40008000008 */
[----:B--2---:R-:W2:Y:S02]  /*2840*/  SYNCS.CCTL.IV [UR8+0x30020] ;  /* 0x03002000ff0079b1 */ /* 0x004ea40008000008 */
.L_x_68:
[----:B------:R-:W-:Y:S05]  /*2850*/  BSYNC.RECONVERGENT B4 ;  /* 0x0000000000047941 */ /* 0x000fea0003800200 */
.L_x_67:
[----:B--2---:R-:W-:Y:S06]  /*2860*/  BAR.SYNC.DEFER_BLOCKING 0x0 ;  /* 0x0000000000007b1d */ /* 0x004fec0000010000 */
[----:B------:R-:W-:Y:S04]  /*2870*/  BSSY.RECONVERGENT B4, `(.L_x_69) ;  /* 0x0000004000047945 */ /* 0x000fe80003800200 */
[----:B------:R-:W-:Y:S05]  /*2880*/  @P3 BRA `(.L_x_70) ;  /* 0x0000000000083947 */ /* 0x000fea0003800000 */
[----:B------:R-:W2:Y:S02]  /*2890*/  SYNCS.CCTL.IV [UR8+0x30008] ;  /* 0x03000800ff0079b1 */ /* 0x000ea40008000008 */
[----:B--2---:R-:W2:Y:S02]  /*28a0*/  SYNCS.CCTL.IV [UR8+0x30028] ;  /* 0x03002800ff0079b1 */ /* 0x004ea40008000008 */
.L_x_70:
[----:B------:R-:W-:Y:S05]  /*28b0*/  BSYNC.RECONVERGENT B4 ;  /* 0x0000000000047941 */ /* 0x000fea0003800200 */
.L_x_69:
[----:B--2---:R-:W-:Y:S06]  /*28c0*/  BAR.SYNC.DEFER_BLOCKING 0x0 ;  /* 0x0000000000007b1d */ /* 0x004fec0000010000 */
[----:B------:R-:W-:Y:S04]  /*28d0*/  BSSY.RECONVERGENT B4, `(.L_x_71) ;  /* 0x0000004000047945 */ /* 0x000fe80003800200 */
[----:B------:R-:W-:Y:S05]  /*28e0*/  @P3 BRA `(.L_x_72) ;  /* 0x0000000000083947 */ /* 0x000fea0003800000 */
[----:B------:R-:W2:Y:S02]  /*28f0*/  SYNCS.CCTL.IV [UR8+0x30010] ;  /* 0x03001000ff0079b1 */ /* 0x000ea40008000008 */
[----:B--2---:R-:W2:Y:S02]  /*2900*/  SYNCS.CCTL.IV [UR8+0x30030] ;  /* 0x03003000ff0079b1 */ /* 0x004ea40008000008 */
.L_x_72:
[----:B------:R-:W-:Y:S05]  /*2910*/  BSYNC.RECONVERGENT B4 ;  /* 0x0000000000047941 */ /* 0x000fea0003800200 */
.L_x_71:
[----:B--2---:R-:W-:Y:S06]  /*2920*/  BAR.SYNC.DEFER_BLOCKING 0x0 ;  /* 0x0000000000007b1d */ /* 0x004fec0000010000 */
[----:B------:R-:W-:Y:S04]  /*2930*/  BSSY.RECONVERGENT B4, `(.L_x_73) ;  /* 0x0000004000047945 */ /* 0x000fe80003800200 */
[----:B------:R-:W-:Y:S05]  /*2940*/  @P3 BRA `(.L_x_74) ;  /* 0x0000000000083947 */ /* 0x000fea0003800000 */
[----:B------:R-:W2:Y:S02]  /*2950*/  SYNCS.CCTL.IV [UR8+0x30018] ;  /* 0x03001800ff0079b1 */ /* 0x000ea40008000008 */
[----:B--2---:R-:W2:Y:S02]  /*2960*/  SYNCS.CCTL.IV [UR8+0x30038] ;  /* 0x03003800ff0079b1 */ /* 0x004ea40008000008 */
.L_x_74:
[----:B------:R-:W-:Y:S05]  /*2970*/  BSYNC.RECONVERGENT B4 ;  /* 0x0000000000047941 */ /* 0x000fea0003800200 */
.L_x_73:
[----:B------:R-:W-:Y:S01]  /*2980*/  USHF.L.U32 UR9, UR9, 0x15, URZ ;  /* 0x0000001509097899 */ /* 0x000fe200080006ff */
[C---:B------:R-:W-:Y:S01]  /*2990*/  IMAD.SHL.U32 R2, R0.reuse, 0x80, RZ ;  /* 0x0000008000027824 */ /* 0x040fe200078e00ff */
[----:B------:R-:W-:Y:S01]  /*29a0*/  ELECT P0, URZ, PT ;  /* 0x0000000000ff782f */ /* 0x000fe20003800000 */
[----:B-----5:R-:W-:Y:S01]  /*29b0*/  IMAD.SHL.U32 R3, R0, 0x10, RZ ;  /* 0x0000001000037824 */ /* 0x020fe200078e00ff */
[----:B------:R-:W-:Y:S02]  /*29c0*/  ULOP3.LUT UR9, UR9, 0x600000, URZ, 0xc0, !UPT ;  /* 0x0060000009097892 */ /* 0x000fe4000f8ec0ff */
[----:B------:R-:W-:Y:S01]  /*29d0*/  LOP3.LUT R0, R2, 0x3f80, RZ, 0xc0, !PT ;  /* 0x00003f8002007812 */ /* 0x000fe200078ec0ff */
[----:B------:R-:W-:Y:S01]  /*29e0*/  UMOV UR10, UR23 ;  /* 0x00000017000a7c82 */ /* 0x000fe20008000000 */
[----:B------:R-:W-:Y:S01]  /*29f0*/  UIADD3 UR9, UPT, UPT, UR12, UR9, URZ ;  /* 0x000000090c097290 */ /* 0x000fe2000fffe0ff */
[----:B------:R-:W-:Y:S02]  /*2a00*/  ISETP.LT.U32.AND P0, PT, R68, 0x20, P0 ;  /* 0x000000204400780c */ /* 0x000fe40000701070 */
[----:B------:R-:W-:-:S04]  /*2a10*/  LOP3.LUT R0, R0, 0x70, R3, 0xf8, !PT ;  /* 0x0000007000007812 */ /* 0x000fc800078ef803 */
[C---:B------:R-:W-:Y:S02]  /*2a20*/  LOP3.LUT R2, R0.reuse, 0x10, RZ, 0x3c, !PT ;  /* 0x0000001000027812 */ /* 0x040fe400078e3cff */
[----:B------:R-:W3:Y:S01]  /*2a30*/  LDTM.x64 R4, tmem[UR9] ;  /* 0x00000009000479ee */ /* 0x000ee20008340000 */
[----:B------:R-:W-:Y:S01]  /*2a40*/  LOP3.LUT R3, R0, 0x20, RZ, 0x3c, !PT ;  /* 0x0000002000037812 */ /* 0x000fe200078e3cff */
[----:B------:R-:W-:Y:S01]  /*2a50*/  NOP ;  /* 0x0000000000007918 */ /* 0x000fe20000000000 */
[----:B------:R-:W-:Y:S02]  /*2a60*/  UMOV UR9, UR6 ;  /* 0x0000000600097c82 */ /* 0x000fe40008000000 */
[----:B---3--:R-:W-:Y:S01]  /*2a70*/  VOTEU.ANY UP1, P0 ;  /* 0x0000000000ff7886 */ /* 0x008fe20000020100 */
[----:B------:R-:W-:Y:S01]  /*2a80*/  VOTEU.ANY UP0, P0 ;  /* 0x0000000000ff7886 */ /* 0x000fe20000000100 */
[----:B------:R-:W-:Y:S02]  /*2a90*/  F2FP.BF16.F32.PACK_AB R4, R5, R4 ;  /* 0x000000040504723e */ /* 0x000fe400000010ff */
[----:B------:R-:W-:-:S02]  /*2aa0*/  F2FP.BF16.F32.PACK_AB R5, R7, R6 ;  /* 0x000000060705723e */ /* 0x000fc400000010ff */
[----:B------:R-:W-:Y:S02]  /*2ab0*/  F2FP.BF16.F32.PACK_AB R12, R13, R12 ;  /* 0x0000000c0d0c723e */ /* 0x000fe400000010ff */
[----:B------:R-:W-:Y:S02]  /*2ac0*/  F2FP.BF16.F32.PACK_AB R6, R9, R8 ;  /* 0x000000080906723e */ /* 0x000fe400000010ff */
[----:B------:R-:W-:Y:S02]  /*2ad0*/  F2FP.BF16.F32.PACK_AB R7, R11, R10 ;  /* 0x0000000a0b07723e */ /* 0x000fe400000010ff */
[----:B------:R-:W-:Y:S02]  /*2ae0*/  F2FP.BF16.F32.PACK_AB R13, R15, R14 ;  /* 0x0000000e0f0d723e */ /* 0x000fe400000010ff */
[----:B------:R-:W-:Y:S01]  /*2af0*/  F2FP.BF16.F32.PACK_AB R20, R21, R20 ;  /* 0x000000141514723e */ /* 0x000fe200000010ff */
[----:B--2---:R2:W-:Y:S01]  /*2b00*/  STS.128 [R0+UR8], R4 ;  /* 0x0000000400007988 */ /* 0x0045e20008000c08 */
[----:B------:R-:W-:-:S02]  /*2b10*/  F2FP.BF16.F32.PACK_AB R14, R17, R16 ;  /* 0x00000010110e723e */ /* 0x000fc400000010ff */
[----:B------:R-:W-:Y:S02]  /*2b20*/  F2FP.BF16.F32.PACK_AB R15, R19, R18 ;  /* 0x00000012130f723e */ /* 0x000fe400000010ff */
[----:B------:R-:W-:Y:S02]  /*2b30*/  F2FP.BF16.F32.PACK_AB R21, R23, R22 ;  /* 0x000000161715723e */ /* 0x000fe400000010ff */
[----:B------:R-:W-:Y:S01]  /*2b40*/  F2FP.BF16.F32.PACK_AB R28, R29, R28 ;  /* 0x0000001c1d1c723e */ /* 0x000fe200000010ff */
[----:B------:R2:W-:Y:S01]  /*2b50*/  STS.128 [R2+UR8], R12 ;  /* 0x0000000c02007988 */ /* 0x0005e20008000c08 */
[----:B------:R-:W-:Y:S02]  /*2b60*/  F2FP.BF16.F32.PACK_AB R22, R25, R24 ;  /* 0x000000181916723e */ /* 0x000fe400000010ff */
[----:B------:R-:W-:Y:S02]  /*2b70*/  F2FP.BF16.F32.PACK_AB R23, R27, R26 ;  /* 0x0000001a1b17723e */ /* 0x000fe400000010ff */
[----:B------:R-:W-:-:S02]  /*2b80*/  F2FP.BF16.F32.PACK_AB R29, R31, R30 ;  /* 0x0000001e1f1d723e */ /* 0x000fc400000010ff */
[----:B------:R-:W-:Y:S01]  /*2b90*/  F2FP.BF16.F32.PACK_AB R36, R37, R36 ;  /* 0x000000242524723e */ /* 0x000fe200000010ff */
[----:B------:R2:W-:Y:S01]  /*2ba0*/  STS.128 [R3+UR8], R20 ;  /* 0x0000001403007988 */ /* 0x0005e20008000c08 */
[----:B------:R-:W-:Y:S02]  /*2bb0*/  F2FP.BF16.F32.PACK_AB R30, R33, R32 ;  /* 0x00000020211e723e */ /* 0x000fe400000010ff */
[----:B------:R-:W-:Y:S02]  /*2bc0*/  F2FP.BF16.F32.PACK_AB R31, R35, R34 ;  /* 0x00000022231f723e */ /* 0x000fe400000010ff */
[----:B------:R-:W-:Y:S02]  /*2bd0*/  F2FP.BF16.F32.PACK_AB R37, R39, R38 ;  /* 0x000000262725723e */ /* 0x000fe400000010ff */
[----:B------:R-:W-:Y:S02]  /*2be0*/  F2FP.BF16.F32.PACK_AB R44, R45, R44 ;  /* 0x0000002c2d2c723e */ /* 0x000fe400000010ff */
[----:B------:R-:W-:-:S02]  /*2bf0*/  LOP3.LUT R8, R0, 0x30, RZ, 0x3c, !PT ;  /* 0x0000003000087812 */ /* 0x000fc400078e3cff */
[----:B------:R-:W-:Y:S02]  /*2c00*/  F2FP.BF16.F32.PACK_AB R38, R41, R40 ;  /* 0x000000282926723e */ /* 0x000fe400000010ff */
[----:B------:R-:W-:Y:S01]  /*2c10*/  F2FP.BF16.F32.PACK_AB R39, R43, R42 ;  /* 0x0000002a2b27723e */ /* 0x000fe200000010ff */
[----:B------:R2:W-:Y:S01]  /*2c20*/  STS.128 [R8+UR8], R28 ;  /* 0x0000001c08007988 */ /* 0x0005e20008000c08 */
[----:B------:R-:W-:Y:S02]  /*2c30*/  F2FP.BF16.F32.PACK_AB R45, R47, R46 ;  /* 0x0000002e2f2d723e */ /* 0x000fe400000010ff */
[----:B------:R-:W-:Y:S02]  /*2c40*/  F2FP.BF16.F32.PACK_AB R52, R53, R52 ;  /* 0x000000343534723e */ /* 0x000fe400000010ff */
[----:B------:R-:W-:Y:S02]  /*2c50*/  LOP3.LUT R9, R0, 0x40, RZ, 0x3c, !PT ;  /* 0x0000004000097812 */ /* 0x000fe400078e3cff */
[----:B------:R-:W-:-:S02]  /*2c60*/  F2FP.BF16.F32.PACK_AB R46, R49, R48 ;  /* 0x00000030312e723e */ /* 0x000fc400000010ff */
[----:B------:R-:W-:Y:S01]  /*2c70*/  F2FP.BF16.F32.PACK_AB R47, R51, R50 ;  /* 0x00000032332f723e */ /* 0x000fe200000010ff */
[----:B------:R2:W-:Y:S01]  /*2c80*/  STS.128 [R9+UR8], R36 ;  /* 0x0000002409007988 */ /* 0x0005e20008000c08 */
[----:B------:R-:W-:Y:S02]  /*2c90*/  F2FP.BF16.F32.PACK_AB R53, R55, R54 ;  /* 0x000000363735723e */ /* 0x000fe400000010ff */
[----:B------:R-:W-:Y:S02]  /*2ca0*/  F2FP.BF16.F32.PACK_AB R60, R61, R60 ;  /* 0x0000003c3d3c723e */ /* 0x000fe400000010ff */
[----:B------:R-:W-:Y:S02]  /*2cb0*/  LOP3.LUT R10, R0, 0x50, RZ, 0x3c, !PT ;  /* 0x00000050000a7812 */ /* 0x000fe400078e3cff */
[----:B------:R-:W-:Y:S02]  /*2cc0*/  F2FP.BF16.F32.PACK_AB R54, R57, R56 ;  /* 0x000000383936723e */ /* 0x000fe400000010ff */
[----:B------:R-:W-:Y:S01]  /*2cd0*/  F2FP.BF16.F32.PACK_AB R55, R59, R58 ;  /* 0x0000003a3b37723e */ /* 0x000fe200000010ff */
[----:B------:R2:W-:Y:S01]  /*2ce0*/  STS.128 [R10+UR8], R44 ;  /* 0x0000002c0a007988 */ /* 0x0005e20008000c08 */
[----:B------:R-:W-:-:S02]  /*2cf0*/  F2FP.BF16.F32.PACK_AB R61, R63, R62 ;  /* 0x0000003e3f3d723e */ /* 0x000fc400000010ff */
[C---:B------:R-:W-:Y:S02]  /*2d00*/  LOP3.LUT R11, R0.reuse, 0x60, RZ, 0x3c, !PT ;  /* 0x00000060000b7812 */ /* 0x040fe400078e3cff */
[----:B------:R-:W-:Y:S02]  /*2d10*/  F2FP.BF16.F32.PACK_AB R62, R65, R64 ;  /* 0x00000040413e723e */ /* 0x000fe400000010ff */
[----:B------:R-:W-:Y:S01]  /*2d20*/  F2FP.BF16.F32.PACK_AB R63, R67, R66 ;  /* 0x00000042433f723e */ /* 0x000fe200000010ff */
[----:B------:R2:W-:Y:S01]  /*2d30*/  STS.128 [R11+UR8], R52 ;  /* 0x000000340b007988 */ /* 0x0005e20008000c08 */
[----:B------:R-:W-:-:S05]  /*2d40*/  LOP3.LUT R16, R0, 0x70, RZ, 0x3c, !PT ;  /* 0x0000007000107812 */ /* 0x000fca00078e3cff */
[----:B------:R2:W-:Y:S01]  /*2d50*/  STS.128 [R16+UR8], R60 ;  /* 0x0000003c10007988 */ /* 0x0005e20008000c08 */
[----:B------:R3:W-:Y:S06]  /*2d60*/  MEMBAR.ALL.CTA ;  /* 0x0000000000007992 */ /* 0x0007ec0000008000 */
[----:B---3--:R-:W3:Y:S02]  /*2d70*/  FENCE.VIEW.ASYNC.S ;  /* 0x00000000000073c6 */ /* 0x008ee40000000000 */
[----:B---3--:R-:W-:Y:S06]  /*2d80*/  BAR.SYNC.DEFER_BLOCKING 0x0 ;  /* 0x0000000000007b1d */ /* 0x008fec0000010000 */
[----:B------:R2:W-:Y:S01]  /*2d90*/  @UP1 UTMASTG.2D [UR8], [UR14] ;  /* 0x000000080e0013b5 */ /* 0x0005e20008008000 */
[----:B------:R0:W-:Y:S01]  /*2da0*/  UTMACMDFLUSH ;  /* 0x00000000000079b7 */ /* 0x0001e20000000000 */
[----:B------:R-:W-:-:S04]  /*2db0*/  DEPBAR.LE SB0, 0x0 ;  /* 0x000080000000791a */ /* 0x000fc80000000000 */
[----:B------:R-:W-:Y:S08]  /*2dc0*/  BAR.SYNC.DEFER_BLOCKING 0x0 ;  /* 0x0000000000007b1d */ /* 0x000ff00000010000 */
[----:B------:R-:W-:Y:S06]  /*2dd0*/  BAR.SYNC.DEFER_BLOCKING 0x0 ;  /* 0x0000000000007b1d */ /* 0x000fec0000010000 */
[----:B--2---:R-:W-:Y:S05]  /*2de0*/  @P2 BRA `(.L_x_75) ;  /* 0x0000000000a02947 */ /* 0x004fea0003800000 */
[----:B------:R-:W2:Y:S01]  /*2df0*/  S2UR UR5, SR_CgaCtaId ;  /* 0x00000000000579c3 */ /* 0x000ea20000008800 */
[----:B------:R-:W-:Y:S01]  /*2e00*/  NOP ;  /* 0x0000000000007918 */ /* 0x000fe20000000000 */
[----:B------:R-:W-:Y:S01]  /*2e10*/  UMOV UR4, 0x50 ;  /* 0x0000005000047882 */ /* 0x000fe20000000000 */
[----:B------:R-:W-:Y:S02]  /*2e20*/  IMAD.U32 R0, RZ, RZ, UR12 ;  /* 0x0000000cff007e24 */ /* 0x000fe4000f8e00ff */
[----:B------:R-:W-:Y:S02]  /*2e30*/  IMAD.MOV.U32 R3, RZ, RZ, 0x3 ;  /* 0x00000003ff037424 */ /* 0x000fe400078e00ff */
[----:B------:R-:W-:Y:S01]  /*2e40*/  IMAD.MOV.U32 R7, RZ, RZ, 0x1 ;  /* 0x00000001ff077424 */ /* 0x000fe200078e00ff */
[----:B------:R-:W-:-:S04]  /*2e50*/  LOP3.LUT R0, R0, 0xffff, RZ, 0xc0, !PT ;  /* 0x0000ffff00007812 */ /* 0x000fc800078ec0ff */
[----:B------:R-:W-:-:S05]  /*2e60*/  SHF.R.U32.HI R0, RZ, 0x5, R0 ;  /* 0x00000005ff007819 */ /* 0x000fca0000011600 */
[----:B------:R-:W-:Y:S01]  /*2e70*/  VIADD R2, R0, 0x10 ;  /* 0x0000001000027836 */ /* 0x000fe20000000000 */
[----:B------:R-:W-:Y:S01]  /*2e80*/  SHF.L.U32 R0, R3, R0, RZ ;  /* 0x0000000003007219 */ /* 0x000fe200000006ff */
[----:B--2---:R-:W-:-:S03]  /*2e90*/  ULEA UR6, UR5, UR4, 0x18 ;  /* 0x0000000405067291 */ /* 0x004fc6000f8ec0ff */
[----:B------:R-:W-:-:S04]  /*2ea0*/  SHF.L.U32 R3, R7, R2, RZ ;  /* 0x0000000207037219 */ /* 0x000fc800000006ff */
[----:B------:R-:W-:Y:S02]  /*2eb0*/  LOP3.LUT R0, R3, R0, RZ, 0xfc, !PT ;  /* 0x0000000003007212 */ /* 0x000fe400078efcff */
[----:B------:R-:W2:Y:S02]  /*2ec0*/  LDS R5, [UR6] ;  /* 0x00000006ff057984 */ /* 0x000ea40008000800 */
[C---:B------:R-:W-:Y:S02]  /*2ed0*/  LOP3.LUT R2, R0.reuse, 0xffff, RZ, 0xc0, !PT ;  /* 0x0000ffff00027812 */ /* 0x040fe400078ec0ff */
[----:B--2---:R-:W-:-:S04]  /*2ee0*/  LOP3.LUT R3, R0, 0xffff, R5, 0x80, !PT ;  /* 0x0000ffff00037812 */ /* 0x004fc800078e8005 */
[----:B------:R-:W-:-:S13]  /*2ef0*/  ISETP.NE.AND P0, PT, R3, R2, PT ;  /* 0x000000020300720c */ /* 0x000fda0003f05270 */
[----:B------:R-:W-:Y:S05]  /*2f00*/  @P0 BRA `(.L_x_76) ;  /* 0x0000000000500947 */ /* 0x000fea0003800000 */
[----:B------:R-:W-:Y:S02]  /*2f10*/  SHF.R.U32.HI R5, RZ, 0x10, R5 ;  /* 0x00000010ff057819 */ /* 0x000fe40000011605 */
[----:B------:R-:W-:-:S04]  /*2f20*/  SHF.R.U32.HI R2, RZ, 0x10, R0 ;  /* 0x00000010ff027819 */ /* 0x000fc80000011600 */
[----:B------:R-:W-:-:S04]  /*2f30*/  LOP3.LUT R5, R5, R2, RZ, 0xc0, !PT ;  /* 0x0000000205057212 */ /* 0x000fc800078ec0ff */
[----:B------:R-:W-:-:S13]  /*2f40*/  ISETP.NE.AND P0, PT, R5, R2, PT ;  /* 0x000000020500720c */ /* 0x000fda0003f05270 */
[----:B------:R-:W-:Y:S05]  /*2f50*/  @P0 BRA `(.L_x_77) ;  /* 0x0000000000300947 */ /* 0x000fea0003800000 */
[----:B------:R-:W-:Y:S01]  /*2f60*/  R2UR UR4, R0 ;  /* 0x00000000000472ca */ /* 0x000fe200000e0000 */
[----:B------:R-:W-:Y:S01]  /*2f70*/  VOTEU.ANY UR5, UPT, PT ;  /* 0x0000000000057886 */ /* 0x000fe200038e0100 */
[----:B------:R-:W2:Y:S01]  /*2f80*/  S2R R0, SR_LANEID ;  /* 0x0000000000007919 */ /* 0x000ea20000000000 */
[----:B------:R-:W-:-:S10]  /*2f90*/  UFLO.U32 UR5, UR5 ;  /* 0x00000005000572bd */ /* 0x000fd400080e0000 */
[----:B------:R-:W-:-:S06]  /*2fa0*/  ULOP3.LUT UR4, URZ, UR4, URZ, 0x33, !UPT ;  /* 0x00000004ff047292 */ /* 0x000fcc000f8e33ff */
[----:B------:R-:W-:-:S04]  /*2fb0*/  IMAD.U32 R2, RZ, RZ, UR4 ;  /* 0x00000004ff027e24 */ /* 0x000fc8000f8e00ff */
[----:B------:R-:W3:Y:S02]  /*2fc0*/  REDUX UR7, R2 ;  /* 0x00000000020773c4 */ /* 0x000ee40000000000 */
[----:B------:R4:W-:Y:S01]  /*2fd0*/  UTCATOMSWS.AND URZ, UR4 ;  /* 0x0000000400ff79e3 */ /* 0x0009e20008000000 */
[----:B--2---:R-:W-:Y:S01]  /*2fe0*/  ISETP.EQ.U32.AND P0, PT, R0, UR5, PT ;  /* 0x0000000500007c0c */ /* 0x004fe2000bf02070 */
[----:B---3--:R-:W-:-:S12]  /*2ff0*/  IMAD.U32 R0, RZ, RZ, UR7 ;  /* 0x00000007ff007e24 */ /* 0x008fd8000f8e00ff */
[----:B------:R4:W-:Y:S01]  /*3000*/  @P0 ATOMS.AND RZ, [UR6], R0 ;  /* 0x00000000ffff098c */ /* 0x0009e2000a800006 */
[----:B------:R-:W-:Y:S05]  /*3010*/  BRA `(.L_x_75) ;  /* 0x0000000000147947 */ /* 0x000fea0003800000 */
.L_x_77:
[----:B------:R-:W-:-:S07]  /*3020*/  MOV R2, 0x3040 ;  /* 0x0000304000027802 */ /* 0x000fce0000000f00 */
[----:B-1----:R-:W-:Y:S05]  /*3030*/  CALL.REL.NOINC `($__internal_0_$__cuda_sm10x_tcgen05_guardrail_trap_col_being_dealloced_not_returned_by_alloc) ;  /* 0x0000000000447944 */ /* 0x002fea0003c00000 */
[----:B------:R-:W-:Y:S05]  /*3040*/  BRA `(.L_x_75) ;  /* 0x0000000000087947 */ /* 0x000fea0003800000 */
.L_x_76:
[----:B------:R-:W-:-:S07]  /*3050*/  MOV R2, 0x3070 ;  /* 0x0000307000027802 */ /* 0x000fce0000000f00 */
[----:B-1----:R-:W-:Y:S05]  /*3060*/  CALL.REL.NOINC `($__internal_2_$__cuda_sm10x_tcgen05_guardrail_trap_unallocated_columns_being_dealloced) ;  /* 0x0000000000507944 */ /* 0x002fea0003c00000 */
.L_x_75:
[----:B------:R-:W-:Y:S01]  /*3070*/  NOP ;  /* 0x0000000000007918 */ /* 0x000fe20000000000 */
[----:B----4-:R-:W-:Y:S05]  /*3080*/  EXIT ;  /* 0x000000000000794d */ /* 0x010fea0003800000 */
.L_x_60:
[----:B------:R-:W2:Y:S02]  /*3090*/  SYNCS.PHASECHK.TRANS64.TRYWAIT P0, [UR8+0x30000], RZ ;  /* 0x030000ffff0075a7 */ /* 0x000ea40008001108 */
[----:B--2---:R-:W-:Y:S05]  /*30a0*/  @!P0 BRA `(.L_x_60) ;  /* 0xfffffffc00f88947 */ /* 0x004fea000383ffff */
[----:B------:R-:W-:Y:S05]  /*30b0*/  BRA `(.L_x_78) ;  /* 0xffffffec00047947 */ /* 0x000fea000383ffff */
.L_x_62:
[----:B------:R-:W2:Y:S02]  /*30c0*/  SYNCS.PHASECHK.TRANS64.TRYWAIT P1, [UR8+0x30020], RZ ;  /* 0x030020ffff0075a7 */ /* 0x000ea40008021108 */
[----:B--2---:R-:W-:Y:S05]  /*30d0*/  @!P1 BRA `(.L_x_62) ;  /* 0xfffffffc00f89947 */ /* 0x004fea000383ffff */
[----:B------:R-:W-:Y:S05]  /*30e0*/  BRA `(.L_x_79) ;  /* 0xffffffec00f07947 */ /* 0x000fea000383ffff */
.L_x_63:
[----:B------:R-:W3:Y:S02]  /*30f0*/  SYNCS.PHASECHK.TRANS64.TRYWAIT P0, [UR35+0x30000], R3 ;  /* 0x03000003ff0075a7 */ /* 0x000ee40008001123 */
[----:B---3--:R-:W-:Y:S05]  /*3100*/  @!P0 BRA `(.L_x_63) ;  /* 0xfffffffc00f88947 */ /* 0x008fea000383ffff */
[----:B------:R-:W-:Y:S05]  /*3110*/  BRA `(.L_x_80) ;  /* 0xfffffff000747947 */ /* 0x000fea000383ffff */
.L_x_65:
[----:B------:R-:W3:Y:S02]  /*3120*/  SYNCS.PHASECHK.TRANS64.TRYWAIT P0, [UR35+0x30020], R3 ;  /* 0x03002003ff0075a7 */ /* 0x000ee40008001123 */
[----:B---3--:R-:W-:Y:S05]  /*3130*/  @!P0 BRA `(.L_x_65) ;  /* 0xfffffffc00f88947 */ /* 0x008fea000383ffff */
[----:B------:R-:W-:Y:S05]  /*3140*/  BRA `(.L_x_81) ;  /* 0xfffffff4008c7947 */ /* 0x000fea000383ffff */
        .weak           $__internal_0_$__cuda_sm10x_tcgen05_guardrail_trap_col_being_dealloced_not_returned_by_alloc
        .type           $__internal_0_$__cuda_sm10x_tcgen05_guardrail_trap_col_being_dealloced_not_returned_by_alloc,@function
        .size           $__internal_0_$__cuda_sm10x_tcgen05_guardrail_trap_col_being_dealloced_not_returned_by_alloc,($__internal_1_$__cuda_sm10x_tcgen05_guardrail_trap_phase_invalid_during_alloc - $__internal_0_$__cuda_sm10x_tcgen05_guardrail_trap_col_being_dealloced_not_returned_by_alloc)
$__internal_0_$__cuda_sm10x_tcgen05_guardrail_trap_col_being_dealloced_not_returned_by_alloc:
[----:B------:R-:W-:Y:S05]  /*3150*/  BPT.TRAP 0x1 ;  /* 0x000000040000795c */ /* 0x000fea0000300000 */
[----:B------:R-:W-:-:S04]  /*3160*/  IMAD.MOV.U32 R3, RZ, RZ, 0x0 ;  /* 0x00000000ff037424 */ /* 0x000fc800078e00ff */
[----:B------:R-:W-:Y:S05]  /*3170*/  RET.REL.NODEC R2 `(gluon_tcgen05) ;  /* 0xffffffcc02a07950 */ /* 0x000fea0003c3ffff */
        .weak           $__internal_1_$__cuda_sm10x_tcgen05_guardrail_trap_phase_invalid_during_alloc
        .type           $__internal_1_$__cuda_sm10x_tcgen05_guardrail_trap_phase_invalid_during_alloc,@function
        .size           $__internal_1_$__cuda_sm10x_tcgen05_guardrail_trap_phase_invalid_during_alloc,($__internal_2_$__cuda_sm10x_tcgen05_guardrail_trap_unallocated_columns_being_dealloced - $__internal_1_$__cuda_sm10x_tcgen05_guardrail_trap_phase_invalid_during_alloc)
$__internal_1_$__cuda_sm10x_tcgen05_guardrail_trap_phase_invalid_during_alloc:
[----:B------:R-:W-:Y:S05]  /*3180*/  BPT.TRAP 0x1 ;  /* 0x000000040000795c */ /* 0x000fea0000300000 */
[----:B------:R-:W-:-:S04]  /*3190*/  IMAD.MOV.U32 R3, RZ, RZ, 0x0 ;  /* 0x00000000ff037424 */ /* 0x000fc800078e00ff */
[----:B------:R-:W-:Y:S05]  /*31a0*/  RET.REL.NODEC R2 `(gluon_tcgen05) ;  /* 0xffffffcc02947950 */ /* 0x000fea0003c3ffff */
        .weak           $__internal_2_$__cuda_sm10x_tcgen05_guardrail_trap_unallocated_columns_being_dealloced
        .type           $__internal_2_$__cuda_sm10x_tcgen05_guardrail_trap_unallocated_columns_being_dealloced,@function
        .size           $__internal_2_$__cuda_sm10x_tcgen05_guardrail_trap_unallocated_columns_being_dealloced,(.L_x_85 - $__internal_2_$__cuda_sm10x_tcgen05_guardrail_trap_unallocated_columns_being_dealloced)
$__internal_2_$__cuda_sm10x_tcgen05_guardrail_trap_unallocated_columns_being_dealloced:
[----:B------:R-:W-:Y:S05]  /*31b0*/  BPT.TRAP 0x1 ;  /* 0x000000040000795c */ /* 0x000fea0000300000 */
[----:B------:R-:W-:-:S04]  /*31c0*/  IMAD.MOV.U32 R3, RZ, RZ, 0x0 ;  /* 0x00000000ff037424 */ /* 0x000fc800078e00ff */
[----:B------:R-:W-:Y:S05]  /*31d0*/  RET.REL.NODEC R2 `(gluon_tcgen05) ;  /* 0xffffffcc02887950 */ /* 0x000fea0003c3ffff */
.L_x_82:
[----:B------:R-:W-:-:S00]  /*31e0*/  BRA `(.L_x_82) ;  /* 0xfffffffc00fc7947 */ /* 0x000fc0000383ffff */
[----:B------:R-:W-:-:S00]  /*31f0*/  NOP ;  /* 0x0000000000007918 */ /* 0x000fc00000000000 */
        /* <DEDUP_REMOVED lines=8> */
.L_x_85:


//--------------------- .nv.shared.gluon_tcgen05  --------------------------
	.section	.nv.shared.gluon_tcgen05,"aw",@nobits
	.sectionflags	@""
	.align	16
	.zero		1024


//--------------------- .nv.shared.reserved.0     --------------------------
	.section	.nv.shared.reserved.0,"aw",@nobits
	.align	8
	.weak		__nv_reservedSMEM_offset_0_alias
	.size		__nv_reservedSMEM_offset_0_alias, 0, 64
	.other		__nv_reservedSMEM_offset_0_alias,@"STO_CUDA_RESERVED_SHARED STV_DEFAULT"
__nv_reservedSMEM_offset_0_alias:
	.zero		0
.nv.shared.reserved.0:
	.zero		64
	.weak		__nv_reservedSMEM_allocation_phase
	.type		__nv_reservedSMEM_allocation_phase,@object
	.size		__nv_reservedSMEM_allocation_phase,(.L_0 - __nv_reservedSMEM_allocation_phase)
__nv_reservedSMEM_allocation_phase:
	.zero		1
.L_0:
	.zero		7
	.weak		__nv_reservedSMEM_devtool_atexit_pc
	.type		__nv_reservedSMEM_devtool_atexit_pc,@object
	.size		__nv_reservedSMEM_devtool_atexit_pc,(__nv_reservedSMEM_allocation_mask - __nv_reservedSMEM_devtool_atexit_pc)
__nv_reservedSMEM_devtool_atexit_pc:
	.zero		8
	.weak		__nv_reservedSMEM_allocation_mask
	.type		__nv_reservedSMEM_allocation_mask,@object
	.size		__nv_reservedSMEM_allocation_mask,(.L_2 - __nv_reservedSMEM_allocation_mask)
__nv_reservedSMEM_allocation_mask:
	.zero		4
.L_2:


//--------------------- .nv.constant0.gluon_tcgen05 --------------------------
	.section	.nv.constant0.gluon_tcgen05,"a",@progbits
	.sectionflags	@""
	.align	4
.nv.constant0.gluon_tcgen05:
	.zero		976


//--------------------- SYMBOLS --------------------------

	.type		.nv.reservedSmem.offset0,@object
	.size		.nv.reservedSmem.offset0,0x4
	.type		.nv.reservedSmem.cap,@object
	.size		.nv.reservedSmem.cap,0x4
